//
// Generated by NVIDIA NVVM Compiler
//
// Compiler Build ID: CL-36424714
// Cuda compilation tools, release 13.0, V13.0.88
// Based on NVVM 20.0.0
//

.version 9.0
.target sm_100
.address_size 64

	// .globl	_Z19softmax_kernel_bf16PK13__nv_bfloat16PS_ii
// _ZZ19softmax_kernel_bf16PK13__nv_bfloat16PS_iiE10shared_val has been demoted

.visible .entry _Z19softmax_kernel_bf16PK13__nv_bfloat16PS_ii(
	.param .u64 .ptr .align 1 _Z19softmax_kernel_bf16PK13__nv_bfloat16PS_ii_param_0,
	.param .u64 .ptr .align 1 _Z19softmax_kernel_bf16PK13__nv_bfloat16PS_ii_param_1,
	.param .u32 _Z19softmax_kernel_bf16PK13__nv_bfloat16PS_ii_param_2,
	.param .u32 _Z19softmax_kernel_bf16PK13__nv_bfloat16PS_ii_param_3
)
{
	.reg .pred 	%p<56>;
	.reg .b16 	%rs<165>;
	.reg .b32 	%r<299>;
	.reg .b32 	%f<795>;
	.reg .b64 	%rd<70>;
	// demoted variable
	.shared .align 4 .b8 _ZZ19softmax_kernel_bf16PK13__nv_bfloat16PS_iiE10shared_val[128];
	ld.param.u64 	%rd18, [_Z19softmax_kernel_bf16PK13__nv_bfloat16PS_ii_param_0];
	ld.param.u64 	%rd19, [_Z19softmax_kernel_bf16PK13__nv_bfloat16PS_ii_param_1];
	ld.param.u32 	%r89, [_Z19softmax_kernel_bf16PK13__nv_bfloat16PS_ii_param_2];
	ld.param.u32 	%r88, [_Z19softmax_kernel_bf16PK13__nv_bfloat16PS_ii_param_3];
	mov.u32 	%r1, %ctaid.x;
	setp.ge.s32 	%p1, %r1, %r89;
	@%p1 bra 	$L__BB0_56;
	cvta.to.global.u64 	%rd1, %rd18;
	cvta.to.global.u64 	%rd2, %rd19;
	mul.lo.s32 	%r2, %r88, %r1;
	cvt.s64.s32 	%rd3, %r2;
	mul.wide.s32 	%rd20, %r2, 2;
	add.s64 	%rd4, %rd1, %rd20;
	mov.u32 	%r3, %tid.x;
	shl.b32 	%r296, %r3, 3;
	mov.u32 	%r5, %ntid.x;
	shl.b32 	%r6, %r5, 3;
	or.b32  	%r7, %r296, 7;
	setp.ge.s32 	%p2, %r7, %r88;
	mov.f32 	%f768, 0fFCF0BDC2;
	@%p2 bra 	$L__BB0_7;
	add.s32 	%r90, %r296, %r6;
	add.s32 	%r91, %r90, 7;
	max.u32 	%r92, %r88, %r91;
	add.s32 	%r93, %r92, -7;
	setp.ne.s32 	%p3, %r93, %r90;
	selp.u32 	%r94, 1, 0, %p3;
	add.s32 	%r95, %r90, %r94;
	sub.s32 	%r96, %r93, %r95;
	div.u32 	%r97, %r96, %r6;
	add.s32 	%r8, %r97, %r94;
	and.b32  	%r98, %r8, 3;
	setp.eq.s32 	%p4, %r98, 3;
	mov.f32 	%f768, 0fFCF0BDC2;
	mov.u32 	%r272, %r296;
	@%p4 bra 	$L__BB0_5;
	mul.wide.u32 	%rd21, %r3, 16;
	add.s64 	%rd23, %rd21, %rd20;
	add.s64 	%rd67, %rd1, %rd23;
	mul.wide.u32 	%rd6, %r5, 16;
	add.s32 	%r99, %r8, 1;
	and.b32  	%r100, %r99, 3;
	neg.s32 	%r270, %r100;
	mov.f32 	%f768, 0fFCF0BDC2;
	mov.u32 	%r272, %r296;
$L__BB0_4:
	.pragma "nounroll";
	ld.global.v4.f32 	{%f63, %f64, %f65, %f66}, [%rd67];
	mov.b32 	%r101, %f63;
	mov.b32 	{%rs1, %rs2}, %r101;
	// begin inline asm
	{ cvt.f32.bf16 %f55, %rs1;}

	// end inline asm
	max.f32 	%f67, %f768, %f55;
	// begin inline asm
	{ cvt.f32.bf16 %f56, %rs2;}

	// end inline asm
	max.f32 	%f68, %f67, %f56;
	mov.b32 	%r102, %f64;
	mov.b32 	{%rs3, %rs4}, %r102;
	// begin inline asm
	{ cvt.f32.bf16 %f57, %rs3;}

	// end inline asm
	max.f32 	%f69, %f68, %f57;
	// begin inline asm
	{ cvt.f32.bf16 %f58, %rs4;}

	// end inline asm
	max.f32 	%f70, %f69, %f58;
	mov.b32 	%r103, %f65;
	mov.b32 	{%rs5, %rs6}, %r103;
	// begin inline asm
	{ cvt.f32.bf16 %f59, %rs5;}

	// end inline asm
	max.f32 	%f71, %f70, %f59;
	// begin inline asm
	{ cvt.f32.bf16 %f60, %rs6;}

	// end inline asm
	max.f32 	%f72, %f71, %f60;
	mov.b32 	%r104, %f66;
	mov.b32 	{%rs7, %rs8}, %r104;
	// begin inline asm
	{ cvt.f32.bf16 %f61, %rs7;}

	// end inline asm
	max.f32 	%f73, %f72, %f61;
	// begin inline asm
	{ cvt.f32.bf16 %f62, %rs8;}

	// end inline asm
	max.f32 	%f768, %f73, %f62;
	add.s32 	%r272, %r272, %r6;
	add.s64 	%rd67, %rd67, %rd6;
	add.s32 	%r270, %r270, 1;
	setp.ne.s32 	%p5, %r270, 0;
	@%p5 bra 	$L__BB0_4;
$L__BB0_5:
	setp.lt.u32 	%p6, %r8, 3;
	@%p6 bra 	$L__BB0_7;
$L__BB0_6:
	mul.wide.u32 	%rd24, %r272, 2;
	add.s64 	%rd25, %rd4, %rd24;
	ld.global.v4.f32 	{%f106, %f107, %f108, %f109}, [%rd25];
	mov.b32 	%r105, %f106;
	mov.b32 	{%rs9, %rs10}, %r105;
	// begin inline asm
	{ cvt.f32.bf16 %f74, %rs9;}

	// end inline asm
	max.f32 	%f110, %f768, %f74;
	// begin inline asm
	{ cvt.f32.bf16 %f75, %rs10;}

	// end inline asm
	max.f32 	%f111, %f110, %f75;
	mov.b32 	%r106, %f107;
	mov.b32 	{%rs11, %rs12}, %r106;
	// begin inline asm
	{ cvt.f32.bf16 %f76, %rs11;}

	// end inline asm
	max.f32 	%f112, %f111, %f76;
	// begin inline asm
	{ cvt.f32.bf16 %f77, %rs12;}

	// end inline asm
	max.f32 	%f113, %f112, %f77;
	mov.b32 	%r107, %f108;
	mov.b32 	{%rs13, %rs14}, %r107;
	// begin inline asm
	{ cvt.f32.bf16 %f78, %rs13;}

	// end inline asm
	max.f32 	%f114, %f113, %f78;
	// begin inline asm
	{ cvt.f32.bf16 %f79, %rs14;}

	// end inline asm
	max.f32 	%f115, %f114, %f79;
	mov.b32 	%r108, %f109;
	mov.b32 	{%rs15, %rs16}, %r108;
	// begin inline asm
	{ cvt.f32.bf16 %f80, %rs15;}

	// end inline asm
	max.f32 	%f116, %f115, %f80;
	// begin inline asm
	{ cvt.f32.bf16 %f81, %rs16;}

	// end inline asm
	max.f32 	%f117, %f116, %f81;
	add.s32 	%r109, %r272, %r6;
	mul.wide.u32 	%rd26, %r109, 2;
	add.s64 	%rd27, %rd4, %rd26;
	ld.global.v4.f32 	{%f118, %f119, %f120, %f121}, [%rd27];
	mov.b32 	%r110, %f118;
	mov.b32 	{%rs17, %rs18}, %r110;
	// begin inline asm
	{ cvt.f32.bf16 %f82, %rs17;}

	// end inline asm
	max.f32 	%f122, %f117, %f82;
	// begin inline asm
	{ cvt.f32.bf16 %f83, %rs18;}

	// end inline asm
	max.f32 	%f123, %f122, %f83;
	mov.b32 	%r111, %f119;
	mov.b32 	{%rs19, %rs20}, %r111;
	// begin inline asm
	{ cvt.f32.bf16 %f84, %rs19;}

	// end inline asm
	max.f32 	%f124, %f123, %f84;
	// begin inline asm
	{ cvt.f32.bf16 %f85, %rs20;}

	// end inline asm
	max.f32 	%f125, %f124, %f85;
	mov.b32 	%r112, %f120;
	mov.b32 	{%rs21, %rs22}, %r112;
	// begin inline asm
	{ cvt.f32.bf16 %f86, %rs21;}

	// end inline asm
	max.f32 	%f126, %f125, %f86;
	// begin inline asm
	{ cvt.f32.bf16 %f87, %rs22;}

	// end inline asm
	max.f32 	%f127, %f126, %f87;
	mov.b32 	%r113, %f121;
	mov.b32 	{%rs23, %rs24}, %r113;
	// begin inline asm
	{ cvt.f32.bf16 %f88, %rs23;}

	// end inline asm
	max.f32 	%f128, %f127, %f88;
	// begin inline asm
	{ cvt.f32.bf16 %f89, %rs24;}

	// end inline asm
	max.f32 	%f129, %f128, %f89;
	add.s32 	%r114, %r109, %r6;
	mul.wide.u32 	%rd28, %r114, 2;
	add.s64 	%rd29, %rd4, %rd28;
	ld.global.v4.f32 	{%f130, %f131, %f132, %f133}, [%rd29];
	mov.b32 	%r115, %f130;
	mov.b32 	{%rs25, %rs26}, %r115;
	// begin inline asm
	{ cvt.f32.bf16 %f90, %rs25;}

	// end inline asm
	max.f32 	%f134, %f129, %f90;
	// begin inline asm
	{ cvt.f32.bf16 %f91, %rs26;}

	// end inline asm
	max.f32 	%f135, %f134, %f91;
	mov.b32 	%r116, %f131;
	mov.b32 	{%rs27, %rs28}, %r116;
	// begin inline asm
	{ cvt.f32.bf16 %f92, %rs27;}

	// end inline asm
	max.f32 	%f136, %f135, %f92;
	// begin inline asm
	{ cvt.f32.bf16 %f93, %rs28;}

	// end inline asm
	max.f32 	%f137, %f136, %f93;
	mov.b32 	%r117, %f132;
	mov.b32 	{%rs29, %rs30}, %r117;
	// begin inline asm
	{ cvt.f32.bf16 %f94, %rs29;}

	// end inline asm
	max.f32 	%f138, %f137, %f94;
	// begin inline asm
	{ cvt.f32.bf16 %f95, %rs30;}

	// end inline asm
	max.f32 	%f139, %f138, %f95;
	mov.b32 	%r118, %f133;
	mov.b32 	{%rs31, %rs32}, %r118;
	// begin inline asm
	{ cvt.f32.bf16 %f96, %rs31;}

	// end inline asm
	max.f32 	%f140, %f139, %f96;
	// begin inline asm
	{ cvt.f32.bf16 %f97, %rs32;}

	// end inline asm
	max.f32 	%f141, %f140, %f97;
	add.s32 	%r119, %r114, %r6;
	mul.wide.u32 	%rd30, %r119, 2;
	add.s64 	%rd31, %rd4, %rd30;
	ld.global.v4.f32 	{%f142, %f143, %f144, %f145}, [%rd31];
	mov.b32 	%r120, %f142;
	mov.b32 	{%rs33, %rs34}, %r120;
	// begin inline asm
	{ cvt.f32.bf16 %f98, %rs33;}

	// end inline asm
	max.f32 	%f146, %f141, %f98;
	// begin inline asm
	{ cvt.f32.bf16 %f99, %rs34;}

	// end inline asm
	max.f32 	%f147, %f146, %f99;
	mov.b32 	%r121, %f143;
	mov.b32 	{%rs35, %rs36}, %r121;
	// begin inline asm
	{ cvt.f32.bf16 %f100, %rs35;}

	// end inline asm
	max.f32 	%f148, %f147, %f100;
	// begin inline asm
	{ cvt.f32.bf16 %f101, %rs36;}

	// end inline asm
	max.f32 	%f149, %f148, %f101;
	mov.b32 	%r122, %f144;
	mov.b32 	{%rs37, %rs38}, %r122;
	// begin inline asm
	{ cvt.f32.bf16 %f102, %rs37;}

	// end inline asm
	max.f32 	%f150, %f149, %f102;
	// begin inline asm
	{ cvt.f32.bf16 %f103, %rs38;}

	// end inline asm
	max.f32 	%f151, %f150, %f103;
	mov.b32 	%r123, %f145;
	mov.b32 	{%rs39, %rs40}, %r123;
	// begin inline asm
	{ cvt.f32.bf16 %f104, %rs39;}

	// end inline asm
	max.f32 	%f152, %f151, %f104;
	// begin inline asm
	{ cvt.f32.bf16 %f105, %rs40;}

	// end inline asm
	max.f32 	%f768, %f152, %f105;
	add.s32 	%r272, %r119, %r6;
	add.s32 	%r124, %r272, 7;
	setp.lt.s32 	%p7, %r124, %r88;
	@%p7 bra 	$L__BB0_6;
$L__BB0_7:
	shr.s32 	%r125, %r88, 31;
	shr.u32 	%r126, %r125, 29;
	add.s32 	%r127, %r88, %r126;
	and.b32  	%r128, %r127, -8;
	add.s32 	%r298, %r128, %r3;
	setp.ge.s32 	%p8, %r298, %r88;
	@%p8 bra 	$L__BB0_10;
	mov.u32 	%r274, %r298;
$L__BB0_9:
	mul.wide.s32 	%rd32, %r274, 2;
	add.s64 	%rd33, %rd4, %rd32;
	ld.global.u16 	%rs41, [%rd33];
	// begin inline asm
	{ cvt.f32.bf16 %f153, %rs41;}

	// end inline asm
	max.f32 	%f768, %f768, %f153;
	add.s32 	%r274, %r274, %r5;
	setp.lt.s32 	%p9, %r274, %r88;
	@%p9 bra 	$L__BB0_9;
$L__BB0_10:
	mov.b32 	%r129, %f768;
	shfl.sync.down.b32	%r130|%p10, %r129, 16, 31, -1;
	mov.b32 	%f154, %r130;
	max.f32 	%f155, %f768, %f154;
	mov.b32 	%r131, %f155;
	shfl.sync.down.b32	%r132|%p11, %r131, 8, 31, -1;
	mov.b32 	%f156, %r132;
	max.f32 	%f157, %f155, %f156;
	mov.b32 	%r133, %f157;
	shfl.sync.down.b32	%r134|%p12, %r133, 4, 31, -1;
	mov.b32 	%f158, %r134;
	max.f32 	%f159, %f157, %f158;
	mov.b32 	%r135, %f159;
	shfl.sync.down.b32	%r136|%p13, %r135, 2, 31, -1;
	mov.b32 	%f160, %r136;
	max.f32 	%f161, %f159, %f160;
	mov.b32 	%r137, %f161;
	shfl.sync.down.b32	%r138|%p14, %r137, 1, 31, -1;
	mov.b32 	%f162, %r138;
	max.f32 	%f11, %f161, %f162;
	and.b32  	%r20, %r3, 31;
	setp.ne.s32 	%p15, %r20, 0;
	shr.u32 	%r139, %r3, 3;
	and.b32  	%r140, %r139, 124;
	mov.u32 	%r141, _ZZ19softmax_kernel_bf16PK13__nv_bfloat16PS_iiE10shared_val;
	add.s32 	%r21, %r141, %r140;
	@%p15 bra 	$L__BB0_12;
	st.shared.f32 	[%r21], %f11;
$L__BB0_12:
	bar.sync 	0;
	setp.ne.s32 	%p16, %r3, 0;
	@%p16 bra 	$L__BB0_26;
	add.s32 	%r22, %r5, 31;
	shr.u32 	%r23, %r22, 5;
	add.s32 	%r143, %r23, -1;
	and.b32  	%r24, %r23, 15;
	setp.lt.u32 	%p17, %r143, 15;
	mov.f32 	%f779, 0fFCF0BDC2;
	mov.b32 	%r278, 0;
	@%p17 bra 	$L__BB0_16;
	and.b32  	%r278, %r23, 112;
	add.s32 	%r275, %r141, 32;
	and.b32  	%r147, %r23, 134217712;
	neg.s32 	%r276, %r147;
	mov.f32 	%f779, 0fFCF0BDC2;
$L__BB0_15:
	.pragma "nounroll";
	ld.shared.f32 	%f166, [%r275+-32];
	max.f32 	%f167, %f779, %f166;
	ld.shared.f32 	%f168, [%r275+-28];
	max.f32 	%f169, %f167, %f168;
	ld.shared.f32 	%f170, [%r275+-24];
	max.f32 	%f171, %f169, %f170;
	ld.shared.f32 	%f172, [%r275+-20];
	max.f32 	%f173, %f171, %f172;
	ld.shared.f32 	%f174, [%r275+-16];
	max.f32 	%f175, %f173, %f174;
	ld.shared.f32 	%f176, [%r275+-12];
	max.f32 	%f177, %f175, %f176;
	ld.shared.f32 	%f178, [%r275+-8];
	max.f32 	%f179, %f177, %f178;
	ld.shared.f32 	%f180, [%r275+-4];
	max.f32 	%f181, %f179, %f180;
	ld.shared.f32 	%f182, [%r275];
	max.f32 	%f183, %f181, %f182;
	ld.shared.f32 	%f184, [%r275+4];
	max.f32 	%f185, %f183, %f184;
	ld.shared.f32 	%f186, [%r275+8];
	max.f32 	%f187, %f185, %f186;
	ld.shared.f32 	%f188, [%r275+12];
	max.f32 	%f189, %f187, %f188;
	ld.shared.f32 	%f190, [%r275+16];
	max.f32 	%f191, %f189, %f190;
	ld.shared.f32 	%f192, [%r275+20];
	max.f32 	%f193, %f191, %f192;
	ld.shared.f32 	%f194, [%r275+24];
	max.f32 	%f195, %f193, %f194;
	ld.shared.f32 	%f196, [%r275+28];
	max.f32 	%f779, %f195, %f196;
	add.s32 	%r276, %r276, 16;
	add.s32 	%r275, %r275, 64;
	setp.ne.s32 	%p18, %r276, 0;
	@%p18 bra 	$L__BB0_15;
$L__BB0_16:
	setp.eq.s32 	%p19, %r24, 0;
	@%p19 bra 	$L__BB0_25;
	and.b32  	%r32, %r23, 7;
	setp.lt.u32 	%p20, %r24, 8;
	@%p20 bra 	$L__BB0_19;
	shl.b32 	%r148, %r278, 2;
	add.s32 	%r150, %r141, %r148;
	ld.shared.f32 	%f198, [%r150];
	max.f32 	%f199, %f779, %f198;
	ld.shared.f32 	%f200, [%r150+4];
	max.f32 	%f201, %f199, %f200;
	ld.shared.f32 	%f202, [%r150+8];
	max.f32 	%f203, %f201, %f202;
	ld.shared.f32 	%f204, [%r150+12];
	max.f32 	%f205, %f203, %f204;
	ld.shared.f32 	%f206, [%r150+16];
	max.f32 	%f207, %f205, %f206;
	ld.shared.f32 	%f208, [%r150+20];
	max.f32 	%f209, %f207, %f208;
	ld.shared.f32 	%f210, [%r150+24];
	max.f32 	%f211, %f209, %f210;
	ld.shared.f32 	%f212, [%r150+28];
	max.f32 	%f779, %f211, %f212;
	add.s32 	%r278, %r278, 8;
$L__BB0_19:
	setp.eq.s32 	%p21, %r32, 0;
	@%p21 bra 	$L__BB0_25;
	and.b32  	%r35, %r23, 3;
	setp.lt.u32 	%p22, %r32, 4;
	@%p22 bra 	$L__BB0_22;
	shl.b32 	%r151, %r278, 2;
	add.s32 	%r153, %r141, %r151;
	ld.shared.f32 	%f214, [%r153];
	max.f32 	%f215, %f779, %f214;
	ld.shared.f32 	%f216, [%r153+4];
	max.f32 	%f217, %f215, %f216;
	ld.shared.f32 	%f218, [%r153+8];
	max.f32 	%f219, %f217, %f218;
	ld.shared.f32 	%f220, [%r153+12];
	max.f32 	%f779, %f219, %f220;
	add.s32 	%r278, %r278, 4;
$L__BB0_22:
	setp.eq.s32 	%p23, %r35, 0;
	@%p23 bra 	$L__BB0_25;
	shl.b32 	%r154, %r278, 2;
	add.s32 	%r281, %r141, %r154;
	neg.s32 	%r280, %r35;
$L__BB0_24:
	.pragma "nounroll";
	ld.shared.f32 	%f221, [%r281];
	max.f32 	%f779, %f779, %f221;
	add.s32 	%r281, %r281, 4;
	add.s32 	%r280, %r280, 1;
	setp.ne.s32 	%p24, %r280, 0;
	@%p24 bra 	$L__BB0_24;
$L__BB0_25:
	st.shared.f32 	[_ZZ19softmax_kernel_bf16PK13__nv_bfloat16PS_iiE10shared_val], %f779;
$L__BB0_26:
	setp.ge.s32 	%p25, %r7, %r88;
	bar.sync 	0;
	ld.shared.f32 	%f223, [_ZZ19softmax_kernel_bf16PK13__nv_bfloat16PS_iiE10shared_val];
	neg.f32 	%f25, %f223;
	mov.f32 	%f783, 0f00000000;
	@%p25 bra 	$L__BB0_31;
	add.s32 	%r156, %r296, %r6;
	add.s32 	%r157, %r156, 7;
	max.u32 	%r158, %r88, %r157;
	add.s32 	%r159, %r158, -7;
	setp.ne.s32 	%p26, %r159, %r156;
	selp.u32 	%r160, 1, 0, %p26;
	add.s32 	%r161, %r156, %r160;
	sub.s32 	%r162, %r159, %r161;
	div.u32 	%r163, %r162, %r6;
	add.s32 	%r44, %r163, %r160;
	and.b32  	%r164, %r44, 3;
	setp.eq.s32 	%p27, %r164, 3;
	mov.f32 	%f783, 0f00000000;
	mov.u32 	%r284, %r296;
	@%p27 bra 	$L__BB0_30;
	mul.wide.u32 	%rd34, %r3, 16;
	add.s64 	%rd36, %rd34, %rd20;
	add.s64 	%rd68, %rd1, %rd36;
	mul.wide.u32 	%rd10, %r5, 16;
	add.s32 	%r165, %r44, 1;
	and.b32  	%r166, %r165, 3;
	neg.s32 	%r282, %r166;
	mov.f32 	%f783, 0f00000000;
	mov.u32 	%r284, %r296;
$L__BB0_29:
	.pragma "nounroll";
	ld.global.v4.f32 	{%f235, %f236, %f237, %f238}, [%rd68];
	mov.b32 	%r167, %f235;
	mov.b32 	{%rs42, %rs43}, %r167;
	// begin inline asm
	{ cvt.f32.bf16 %f227, %rs42;}

	// end inline asm
	add.rn.f32 	%f239, %f227, %f25;
	mul.f32 	%f240, %f239, 0f3FB8AA3B;
	ex2.approx.f32 	%f241, %f240;
	add.rn.f32 	%f242, %f783, %f241;
	// begin inline asm
	{ cvt.f32.bf16 %f228, %rs43;}

	// end inline asm
	add.rn.f32 	%f243, %f228, %f25;
	mul.f32 	%f244, %f243, 0f3FB8AA3B;
	ex2.approx.f32 	%f245, %f244;
	add.rn.f32 	%f246, %f242, %f245;
	mov.b32 	%r168, %f236;
	mov.b32 	{%rs44, %rs45}, %r168;
	// begin inline asm
	{ cvt.f32.bf16 %f229, %rs44;}

	// end inline asm
	add.rn.f32 	%f247, %f229, %f25;
	mul.f32 	%f248, %f247, 0f3FB8AA3B;
	ex2.approx.f32 	%f249, %f248;
	add.rn.f32 	%f250, %f246, %f249;
	// begin inline asm
	{ cvt.f32.bf16 %f230, %rs45;}

	// end inline asm
	add.rn.f32 	%f251, %f230, %f25;
	mul.f32 	%f252, %f251, 0f3FB8AA3B;
	ex2.approx.f32 	%f253, %f252;
	add.rn.f32 	%f254, %f250, %f253;
	mov.b32 	%r169, %f237;
	mov.b32 	{%rs46, %rs47}, %r169;
	// begin inline asm
	{ cvt.f32.bf16 %f231, %rs46;}

	// end inline asm
	add.rn.f32 	%f255, %f231, %f25;
	mul.f32 	%f256, %f255, 0f3FB8AA3B;
	ex2.approx.f32 	%f257, %f256;
	add.rn.f32 	%f258, %f254, %f257;
	// begin inline asm
	{ cvt.f32.bf16 %f232, %rs47;}

	// end inline asm
	add.rn.f32 	%f259, %f232, %f25;
	mul.f32 	%f260, %f259, 0f3FB8AA3B;
	ex2.approx.f32 	%f261, %f260;
	add.rn.f32 	%f262, %f258, %f261;
	mov.b32 	%r170, %f238;
	mov.b32 	{%rs48, %rs49}, %r170;
	// begin inline asm
	{ cvt.f32.bf16 %f233, %rs48;}

	// end inline asm
	add.rn.f32 	%f263, %f233, %f25;
	mul.f32 	%f264, %f263, 0f3FB8AA3B;
	ex2.approx.f32 	%f265, %f264;
	add.rn.f32 	%f266, %f262, %f265;
	// begin inline asm
	{ cvt.f32.bf16 %f234, %rs49;}

	// end inline asm
	add.rn.f32 	%f267, %f234, %f25;
	mul.f32 	%f268, %f267, 0f3FB8AA3B;
	ex2.approx.f32 	%f269, %f268;
	add.rn.f32 	%f783, %f266, %f269;
	add.s32 	%r284, %r284, %r6;
	add.s64 	%rd68, %rd68, %rd10;
	add.s32 	%r282, %r282, 1;
	setp.ne.s32 	%p28, %r282, 0;
	@%p28 bra 	$L__BB0_29;
$L__BB0_30:
	setp.lt.u32 	%p29, %r44, 3;
	@%p29 bra 	$L__BB0_31;
	bra.uni 	$L__BB0_57;
$L__BB0_31:
	setp.ge.s32 	%p31, %r298, %r88;
	mov.u32 	%r286, %r298;
	@%p31 bra 	$L__BB0_33;
$L__BB0_32:
	mul.wide.s32 	%rd45, %r286, 2;
	add.s64 	%rd46, %rd4, %rd45;
	ld.global.u16 	%rs82, [%rd46];
	// begin inline asm
	{ cvt.f32.bf16 %f445, %rs82;}

	// end inline asm
	add.rn.f32 	%f446, %f445, %f25;
	mul.f32 	%f447, %f446, 0f3FB8AA3B;
	ex2.approx.f32 	%f448, %f447;
	add.rn.f32 	%f783, %f783, %f448;
	add.s32 	%r286, %r286, %r5;
	setp.lt.s32 	%p32, %r286, %r88;
	@%p32 bra 	$L__BB0_32;
$L__BB0_33:
	setp.ne.s32 	%p33, %r20, 0;
	mov.b32 	%r191, %f783;
	shfl.sync.down.b32	%r192|%p34, %r191, 16, 31, -1;
	mov.b32 	%f449, %r192;
	add.rn.f32 	%f450, %f783, %f449;
	mov.b32 	%r193, %f450;
	shfl.sync.down.b32	%r194|%p35, %r193, 8, 31, -1;
	mov.b32 	%f451, %r194;
	add.rn.f32 	%f452, %f450, %f451;
	mov.b32 	%r195, %f452;
	shfl.sync.down.b32	%r196|%p36, %r195, 4, 31, -1;
	mov.b32 	%f453, %r196;
	add.rn.f32 	%f454, %f452, %f453;
	mov.b32 	%r197, %f454;
	shfl.sync.down.b32	%r198|%p37, %r197, 2, 31, -1;
	mov.b32 	%f455, %r198;
	add.rn.f32 	%f456, %f454, %f455;
	mov.b32 	%r199, %f456;
	shfl.sync.down.b32	%r200|%p38, %r199, 1, 31, -1;
	mov.b32 	%f457, %r200;
	add.rn.f32 	%f36, %f456, %f457;
	@%p33 bra 	$L__BB0_35;
	st.shared.f32 	[%r21], %f36;
$L__BB0_35:
	setp.ne.s32 	%p39, %r3, 0;
	bar.sync 	0;
	@%p39 bra 	$L__BB0_49;
	add.s32 	%r55, %r5, 31;
	shr.u32 	%r56, %r55, 5;
	add.s32 	%r202, %r56, -1;
	and.b32  	%r57, %r56, 15;
	setp.lt.u32 	%p40, %r202, 15;
	mov.f32 	%f794, 0f00000000;
	mov.b32 	%r290, 0;
	@%p40 bra 	$L__BB0_39;
	and.b32  	%r290, %r56, 112;
	mov.u32 	%r204, _ZZ19softmax_kernel_bf16PK13__nv_bfloat16PS_iiE10shared_val;
	add.s32 	%r287, %r204, 32;
	and.b32  	%r206, %r56, 134217712;
	neg.s32 	%r288, %r206;
	mov.f32 	%f794, 0f00000000;
$L__BB0_38:
	.pragma "nounroll";
	ld.shared.f32 	%f461, [%r287+-32];
	add.rn.f32 	%f462, %f794, %f461;
	ld.shared.f32 	%f463, [%r287+-28];
	add.rn.f32 	%f464, %f462, %f463;
	ld.shared.f32 	%f465, [%r287+-24];
	add.rn.f32 	%f466, %f464, %f465;
	ld.shared.f32 	%f467, [%r287+-20];
	add.rn.f32 	%f468, %f466, %f467;
	ld.shared.f32 	%f469, [%r287+-16];
	add.rn.f32 	%f470, %f468, %f469;
	ld.shared.f32 	%f471, [%r287+-12];
	add.rn.f32 	%f472, %f470, %f471;
	ld.shared.f32 	%f473, [%r287+-8];
	add.rn.f32 	%f474, %f472, %f473;
	ld.shared.f32 	%f475, [%r287+-4];
	add.rn.f32 	%f476, %f474, %f475;
	ld.shared.f32 	%f477, [%r287];
	add.rn.f32 	%f478, %f476, %f477;
	ld.shared.f32 	%f479, [%r287+4];
	add.rn.f32 	%f480, %f478, %f479;
	ld.shared.f32 	%f481, [%r287+8];
	add.rn.f32 	%f482, %f480, %f481;
	ld.shared.f32 	%f483, [%r287+12];
	add.rn.f32 	%f484, %f482, %f483;
	ld.shared.f32 	%f485, [%r287+16];
	add.rn.f32 	%f486, %f484, %f485;
	ld.shared.f32 	%f487, [%r287+20];
	add.rn.f32 	%f488, %f486, %f487;
	ld.shared.f32 	%f489, [%r287+24];
	add.rn.f32 	%f490, %f488, %f489;
	ld.shared.f32 	%f491, [%r287+28];
	add.rn.f32 	%f794, %f490, %f491;
	add.s32 	%r288, %r288, 16;
	add.s32 	%r287, %r287, 64;
	setp.ne.s32 	%p41, %r288, 0;
	@%p41 bra 	$L__BB0_38;
$L__BB0_39:
	setp.eq.s32 	%p42, %r57, 0;
	@%p42 bra 	$L__BB0_48;
	and.b32  	%r65, %r56, 7;
	setp.lt.u32 	%p43, %r57, 8;
	@%p43 bra 	$L__BB0_42;
	shl.b32 	%r207, %r290, 2;
	mov.u32 	%r208, _ZZ19softmax_kernel_bf16PK13__nv_bfloat16PS_iiE10shared_val;
	add.s32 	%r209, %r208, %r207;
	ld.shared.f32 	%f493, [%r209];
	add.rn.f32 	%f494, %f794, %f493;
	ld.shared.f32 	%f495, [%r209+4];
	add.rn.f32 	%f496, %f494, %f495;
	ld.shared.f32 	%f497, [%r209+8];
	add.rn.f32 	%f498, %f496, %f497;
	ld.shared.f32 	%f499, [%r209+12];
	add.rn.f32 	%f500, %f498, %f499;
	ld.shared.f32 	%f501, [%r209+16];
	add.rn.f32 	%f502, %f500, %f501;
	ld.shared.f32 	%f503, [%r209+20];
	add.rn.f32 	%f504, %f502, %f503;
	ld.shared.f32 	%f505, [%r209+24];
	add.rn.f32 	%f506, %f504, %f505;
	ld.shared.f32 	%f507, [%r209+28];
	add.rn.f32 	%f794, %f506, %f507;
	add.s32 	%r290, %r290, 8;
$L__BB0_42:
	setp.eq.s32 	%p44, %r65, 0;
	@%p44 bra 	$L__BB0_48;
	and.b32  	%r68, %r56, 3;
	setp.lt.u32 	%p45, %r65, 4;
	@%p45 bra 	$L__BB0_45;
	shl.b32 	%r210, %r290, 2;
	mov.u32 	%r211, _ZZ19softmax_kernel_bf16PK13__nv_bfloat16PS_iiE10shared_val;
	add.s32 	%r212, %r211, %r210;
	ld.shared.f32 	%f509, [%r212];
	add.rn.f32 	%f510, %f794, %f509;
	ld.shared.f32 	%f511, [%r212+4];
	add.rn.f32 	%f512, %f510, %f511;
	ld.shared.f32 	%f513, [%r212+8];
	add.rn.f32 	%f514, %f512, %f513;
	ld.shared.f32 	%f515, [%r212+12];
	add.rn.f32 	%f794, %f514, %f515;
	add.s32 	%r290, %r290, 4;
$L__BB0_45:
	setp.eq.s32 	%p46, %r68, 0;
	@%p46 bra 	$L__BB0_48;
	shl.b32 	%r213, %r290, 2;
	mov.u32 	%r214, _ZZ19softmax_kernel_bf16PK13__nv_bfloat16PS_iiE10shared_val;
	add.s32 	%r293, %r214, %r213;
	neg.s32 	%r292, %r68;
$L__BB0_47:
	.pragma "nounroll";
	ld.shared.f32 	%f516, [%r293];
	add.rn.f32 	%f794, %f794, %f516;
	add.s32 	%r293, %r293, 4;
	add.s32 	%r292, %r292, 1;
	setp.ne.s32 	%p47, %r292, 0;
	@%p47 bra 	$L__BB0_47;
$L__BB0_48:
	st.shared.f32 	[_ZZ19softmax_kernel_bf16PK13__nv_bfloat16PS_iiE10shared_val], %f794;
$L__BB0_49:
	shl.b64 	%rd47, %rd3, 1;
	add.s64 	%rd13, %rd2, %rd47;
	setp.ge.s32 	%p48, %r7, %r88;
	bar.sync 	0;
	ld.shared.f32 	%f517, [_ZZ19softmax_kernel_bf16PK13__nv_bfloat16PS_iiE10shared_val];
	mov.f32 	%f518, 0f3F800000;
	div.approx.f32 	%f50, %f518, %f517;
	@%p48 bra 	$L__BB0_54;
	add.s32 	%r215, %r296, %r6;
	add.s32 	%r216, %r215, 7;
	max.u32 	%r217, %r88, %r216;
	add.s32 	%r218, %r217, -7;
	setp.ne.s32 	%p49, %r218, %r215;
	selp.u32 	%r219, 1, 0, %p49;
	add.s32 	%r220, %r215, %r219;
	sub.s32 	%r221, %r218, %r220;
	div.u32 	%r222, %r221, %r6;
	add.s32 	%r77, %r222, %r219;
	and.b32  	%r223, %r77, 3;
	setp.eq.s32 	%p50, %r223, 3;
	@%p50 bra 	$L__BB0_53;
	mul.wide.u32 	%rd48, %r3, 16;
	mul.wide.s32 	%rd49, %r2, 2;
	add.s64 	%rd69, %rd48, %rd49;
	mul.wide.u32 	%rd15, %r5, 16;
	add.s32 	%r224, %r77, 1;
	and.b32  	%r225, %r224, 3;
	neg.s32 	%r294, %r225;
$L__BB0_52:
	.pragma "nounroll";
	add.s64 	%rd50, %rd1, %rd69;
	ld.global.v4.f32 	{%f535, %f536, %f537, %f538}, [%rd50];
	mov.b32 	%r226, %f535;
	mov.b32 	{%rs83, %rs85}, %r226;
	// begin inline asm
	{ cvt.f32.bf16 %f519, %rs83;}

	// end inline asm
	add.rn.f32 	%f539, %f519, %f25;
	mul.f32 	%f540, %f539, 0f3FB8AA3B;
	ex2.approx.f32 	%f541, %f540;
	mul.rn.f32 	%f520, %f541, %f50;
	// begin inline asm
	{  cvt.rn.bf16.f32 %rs84, %f520;}

	// end inline asm
	// begin inline asm
	{ cvt.f32.bf16 %f521, %rs85;}

	// end inline asm
	add.rn.f32 	%f542, %f521, %f25;
	mul.f32 	%f543, %f542, 0f3FB8AA3B;
	ex2.approx.f32 	%f544, %f543;
	mul.rn.f32 	%f522, %f544, %f50;
	// begin inline asm
	{  cvt.rn.bf16.f32 %rs86, %f522;}

	// end inline asm
	mov.b32 	%r227, %f536;
	mov.b32 	{%rs87, %rs89}, %r227;
	// begin inline asm
	{ cvt.f32.bf16 %f523, %rs87;}

	// end inline asm
	add.rn.f32 	%f545, %f523, %f25;
	mul.f32 	%f546, %f545, 0f3FB8AA3B;
	ex2.approx.f32 	%f547, %f546;
	mul.rn.f32 	%f524, %f547, %f50;
	// begin inline asm
	{  cvt.rn.bf16.f32 %rs88, %f524;}

	// end inline asm
	// begin inline asm
	{ cvt.f32.bf16 %f525, %rs89;}

	// end inline asm
	add.rn.f32 	%f548, %f525, %f25;
	mul.f32 	%f549, %f548, 0f3FB8AA3B;
	ex2.approx.f32 	%f550, %f549;
	mul.rn.f32 	%f526, %f550, %f50;
	// begin inline asm
	{  cvt.rn.bf16.f32 %rs90, %f526;}

	// end inline asm
	mov.b32 	%r228, %f537;
	mov.b32 	{%rs91, %rs93}, %r228;
	// begin inline asm
	{ cvt.f32.bf16 %f527, %rs91;}

	// end inline asm
	add.rn.f32 	%f551, %f527, %f25;
	mul.f32 	%f552, %f551, 0f3FB8AA3B;
	ex2.approx.f32 	%f553, %f552;
	mul.rn.f32 	%f528, %f553, %f50;
	// begin inline asm
	{  cvt.rn.bf16.f32 %rs92, %f528;}

	// end inline asm
	// begin inline asm
	{ cvt.f32.bf16 %f529, %rs93;}

	// end inline asm
	add.rn.f32 	%f554, %f529, %f25;
	mul.f32 	%f555, %f554, 0f3FB8AA3B;
	ex2.approx.f32 	%f556, %f555;
	mul.rn.f32 	%f530, %f556, %f50;
	// begin inline asm
	{  cvt.rn.bf16.f32 %rs94, %f530;}

	// end inline asm
	mov.b32 	%r229, %f538;
	mov.b32 	{%rs95, %rs97}, %r229;
	// begin inline asm
	{ cvt.f32.bf16 %f531, %rs95;}

	// end inline asm
	add.rn.f32 	%f557, %f531, %f25;
	mul.f32 	%f558, %f557, 0f3FB8AA3B;
	ex2.approx.f32 	%f559, %f558;
	mul.rn.f32 	%f532, %f559, %f50;
	// begin inline asm
	{  cvt.rn.bf16.f32 %rs96, %f532;}

	// end inline asm
	// begin inline asm
	{ cvt.f32.bf16 %f533, %rs97;}

	// end inline asm
	add.rn.f32 	%f560, %f533, %f25;
	mul.f32 	%f561, %f560, 0f3FB8AA3B;
	ex2.approx.f32 	%f562, %f561;
	mul.rn.f32 	%f534, %f562, %f50;
	// begin inline asm
	{  cvt.rn.bf16.f32 %rs98, %f534;}

	// end inline asm
	add.s64 	%rd51, %rd2, %rd69;
	mov.b32 	%r230, {%rs96, %rs98};
	mov.b32 	%f563, %r230;
	mov.b32 	%r231, {%rs92, %rs94};
	mov.b32 	%f564, %r231;
	mov.b32 	%r232, {%rs88, %rs90};
	mov.b32 	%f565, %r232;
	mov.b32 	%r233, {%rs84, %rs86};
	mov.b32 	%f566, %r233;
	st.global.v4.f32 	[%rd51], {%f566, %f565, %f564, %f563};
	add.s32 	%r296, %r296, %r6;
	add.s64 	%rd69, %rd69, %rd15;
	add.s32 	%r294, %r294, 1;
	setp.ne.s32 	%p51, %r294, 0;
	@%p51 bra 	$L__BB0_52;
$L__BB0_53:
	setp.lt.u32 	%p52, %r77, 3;
	@%p52 bra 	$L__BB0_54;
	bra.uni 	$L__BB0_58;
$L__BB0_54:
	setp.ge.s32 	%p54, %r298, %r88;
	@%p54 bra 	$L__BB0_56;
$L__BB0_55:
	mul.wide.s32 	%rd64, %r298, 2;
	add.s64 	%rd65, %rd4, %rd64;
	ld.global.u16 	%rs163, [%rd65];
	// begin inline asm
	{ cvt.f32.bf16 %f759, %rs163;}

	// end inline asm
	add.rn.f32 	%f761, %f759, %f25;
	mul.f32 	%f762, %f761, 0f3FB8AA3B;
	ex2.approx.f32 	%f763, %f762;
	mul.rn.f32 	%f760, %f763, %f50;
	// begin inline asm
	{  cvt.rn.bf16.f32 %rs164, %f760;}

	// end inline asm
	add.s64 	%rd66, %rd13, %rd64;
	st.global.u16 	[%rd66], %rs164;
	add.s32 	%r298, %r298, %r5;
	setp.lt.s32 	%p55, %r298, %r88;
	@%p55 bra 	$L__BB0_55;
$L__BB0_56:
	ret;
$L__BB0_57:
	mul.wide.u32 	%rd37, %r284, 2;
	add.s64 	%rd38, %rd4, %rd37;
	ld.global.v4.f32 	{%f302, %f303, %f304, %f305}, [%rd38];
	mov.b32 	%r171, %f302;
	mov.b32 	{%rs50, %rs51}, %r171;
	// begin inline asm
	{ cvt.f32.bf16 %f270, %rs50;}

	// end inline asm
	add.rn.f32 	%f306, %f270, %f25;
	mul.f32 	%f307, %f306, 0f3FB8AA3B;
	ex2.approx.f32 	%f308, %f307;
	add.rn.f32 	%f309, %f783, %f308;
	// begin inline asm
	{ cvt.f32.bf16 %f271, %rs51;}

	// end inline asm
	add.rn.f32 	%f310, %f271, %f25;
	mul.f32 	%f311, %f310, 0f3FB8AA3B;
	ex2.approx.f32 	%f312, %f311;
	add.rn.f32 	%f313, %f309, %f312;
	mov.b32 	%r172, %f303;
	mov.b32 	{%rs52, %rs53}, %r172;
	// begin inline asm
	{ cvt.f32.bf16 %f272, %rs52;}

	// end inline asm
	add.rn.f32 	%f314, %f272, %f25;
	mul.f32 	%f315, %f314, 0f3FB8AA3B;
	ex2.approx.f32 	%f316, %f315;
	add.rn.f32 	%f317, %f313, %f316;
	// begin inline asm
	{ cvt.f32.bf16 %f273, %rs53;}

	// end inline asm
	add.rn.f32 	%f318, %f273, %f25;
	mul.f32 	%f319, %f318, 0f3FB8AA3B;
	ex2.approx.f32 	%f320, %f319;
	add.rn.f32 	%f321, %f317, %f320;
	mov.b32 	%r173, %f304;
	mov.b32 	{%rs54, %rs55}, %r173;
	// begin inline asm
	{ cvt.f32.bf16 %f274, %rs54;}

	// end inline asm
	add.rn.f32 	%f322, %f274, %f25;
	mul.f32 	%f323, %f322, 0f3FB8AA3B;
	ex2.approx.f32 	%f324, %f323;
	add.rn.f32 	%f325, %f321, %f324;
	// begin inline asm
	{ cvt.f32.bf16 %f275, %rs55;}

	// end inline asm
	add.rn.f32 	%f326, %f275, %f25;
	mul.f32 	%f327, %f326, 0f3FB8AA3B;
	ex2.approx.f32 	%f328, %f327;
	add.rn.f32 	%f329, %f325, %f328;
	mov.b32 	%r174, %f305;
	mov.b32 	{%rs56, %rs57}, %r174;
	// begin inline asm
	{ cvt.f32.bf16 %f276, %rs56;}

	// end inline asm
	add.rn.f32 	%f330, %f276, %f25;
	mul.f32 	%f331, %f330, 0f3FB8AA3B;
	ex2.approx.f32 	%f332, %f331;
	add.rn.f32 	%f333, %f329, %f332;
	// begin inline asm
	{ cvt.f32.bf16 %f277, %rs57;}

	// end inline asm
	add.rn.f32 	%f334, %f277, %f25;
	mul.f32 	%f335, %f334, 0f3FB8AA3B;
	ex2.approx.f32 	%f336, %f335;
	add.rn.f32 	%f337, %f333, %f336;
	add.s32 	%r175, %r284, %r6;
	mul.wide.u32 	%rd39, %r175, 2;
	add.s64 	%rd40, %rd4, %rd39;
	ld.global.v4.f32 	{%f338, %f339, %f340, %f341}, [%rd40];
	mov.b32 	%r176, %f338;
	mov.b32 	{%rs58, %rs59}, %r176;
	// begin inline asm
	{ cvt.f32.bf16 %f278, %rs58;}

	// end inline asm
	add.rn.f32 	%f342, %f278, %f25;
	mul.f32 	%f343, %f342, 0f3FB8AA3B;
	ex2.approx.f32 	%f344, %f343;
	add.rn.f32 	%f345, %f337, %f344;
	// begin inline asm
	{ cvt.f32.bf16 %f279, %rs59;}

	// end inline asm
	add.rn.f32 	%f346, %f279, %f25;
	mul.f32 	%f347, %f346, 0f3FB8AA3B;
	ex2.approx.f32 	%f348, %f347;
	add.rn.f32 	%f349, %f345, %f348;
	mov.b32 	%r177, %f339;
	mov.b32 	{%rs60, %rs61}, %r177;
	// begin inline asm
	{ cvt.f32.bf16 %f280, %rs60;}

	// end inline asm
	add.rn.f32 	%f350, %f280, %f25;
	mul.f32 	%f351, %f350, 0f3FB8AA3B;
	ex2.approx.f32 	%f352, %f351;
	add.rn.f32 	%f353, %f349, %f352;
	// begin inline asm
	{ cvt.f32.bf16 %f281, %rs61;}

	// end inline asm
	add.rn.f32 	%f354, %f281, %f25;
	mul.f32 	%f355, %f354, 0f3FB8AA3B;
	ex2.approx.f32 	%f356, %f355;
	add.rn.f32 	%f357, %f353, %f356;
	mov.b32 	%r178, %f340;
	mov.b32 	{%rs62, %rs63}, %r178;
	// begin inline asm
	{ cvt.f32.bf16 %f282, %rs62;}

	// end inline asm
	add.rn.f32 	%f358, %f282, %f25;
	mul.f32 	%f359, %f358, 0f3FB8AA3B;
	ex2.approx.f32 	%f360, %f359;
	add.rn.f32 	%f361, %f357, %f360;
	// begin inline asm
	{ cvt.f32.bf16 %f283, %rs63;}

	// end inline asm
	add.rn.f32 	%f362, %f283, %f25;
	mul.f32 	%f363, %f362, 0f3FB8AA3B;
	ex2.approx.f32 	%f364, %f363;
	add.rn.f32 	%f365, %f361, %f364;
	mov.b32 	%r179, %f341;
	mov.b32 	{%rs64, %rs65}, %r179;
	// begin inline asm
	{ cvt.f32.bf16 %f284, %rs64;}

	// end inline asm
	add.rn.f32 	%f366, %f284, %f25;
	mul.f32 	%f367, %f366, 0f3FB8AA3B;
	ex2.approx.f32 	%f368, %f367;
	add.rn.f32 	%f369, %f365, %f368;
	// begin inline asm
	{ cvt.f32.bf16 %f285, %rs65;}

	// end inline asm
	add.rn.f32 	%f370, %f285, %f25;
	mul.f32 	%f371, %f370, 0f3FB8AA3B;
	ex2.approx.f32 	%f372, %f371;
	add.rn.f32 	%f373, %f369, %f372;
	add.s32 	%r180, %r175, %r6;
	mul.wide.u32 	%rd41, %r180, 2;
	add.s64 	%rd42, %rd4, %rd41;
	ld.global.v4.f32 	{%f374, %f375, %f376, %f377}, [%rd42];
	mov.b32 	%r181, %f374;
	mov.b32 	{%rs66, %rs67}, %r181;
	// begin inline asm
	{ cvt.f32.bf16 %f286, %rs66;}

	// end inline asm
	add.rn.f32 	%f378, %f286, %f25;
	mul.f32 	%f379, %f378, 0f3FB8AA3B;
	ex2.approx.f32 	%f380, %f379;
	add.rn.f32 	%f381, %f373, %f380;
	// begin inline asm
	{ cvt.f32.bf16 %f287, %rs67;}

	// end inline asm
	add.rn.f32 	%f382, %f287, %f25;
	mul.f32 	%f383, %f382, 0f3FB8AA3B;
	ex2.approx.f32 	%f384, %f383;
	add.rn.f32 	%f385, %f381, %f384;
	mov.b32 	%r182, %f375;
	mov.b32 	{%rs68, %rs69}, %r182;
	// begin inline asm
	{ cvt.f32.bf16 %f288, %rs68;}

	// end inline asm
	add.rn.f32 	%f386, %f288, %f25;
	mul.f32 	%f387, %f386, 0f3FB8AA3B;
	ex2.approx.f32 	%f388, %f387;
	add.rn.f32 	%f389, %f385, %f388;
	// begin inline asm
	{ cvt.f32.bf16 %f289, %rs69;}

	// end inline asm
	add.rn.f32 	%f390, %f289, %f25;
	mul.f32 	%f391, %f390, 0f3FB8AA3B;
	ex2.approx.f32 	%f392, %f391;
	add.rn.f32 	%f393, %f389, %f392;
	mov.b32 	%r183, %f376;
	mov.b32 	{%rs70, %rs71}, %r183;
	// begin inline asm
	{ cvt.f32.bf16 %f290, %rs70;}

	// end inline asm
	add.rn.f32 	%f394, %f290, %f25;
	mul.f32 	%f395, %f394, 0f3FB8AA3B;
	ex2.approx.f32 	%f396, %f395;
	add.rn.f32 	%f397, %f393, %f396;
	// begin inline asm
	{ cvt.f32.bf16 %f291, %rs71;}

	// end inline asm
	add.rn.f32 	%f398, %f291, %f25;
	mul.f32 	%f399, %f398, 0f3FB8AA3B;
	ex2.approx.f32 	%f400, %f399;
	add.rn.f32 	%f401, %f397, %f400;
	mov.b32 	%r184, %f377;
	mov.b32 	{%rs72, %rs73}, %r184;
	// begin inline asm
	{ cvt.f32.bf16 %f292, %rs72;}

	// end inline asm
	add.rn.f32 	%f402, %f292, %f25;
	mul.f32 	%f403, %f402, 0f3FB8AA3B;
	ex2.approx.f32 	%f404, %f403;
	add.rn.f32 	%f405, %f401, %f404;
	// begin inline asm
	{ cvt.f32.bf16 %f293, %rs73;}

	// end inline asm
	add.rn.f32 	%f406, %f293, %f25;
	mul.f32 	%f407, %f406, 0f3FB8AA3B;
	ex2.approx.f32 	%f408, %f407;
	add.rn.f32 	%f409, %f405, %f408;
	add.s32 	%r185, %r180, %r6;
	mul.wide.u32 	%rd43, %r185, 2;
	add.s64 	%rd44, %rd4, %rd43;
	ld.global.v4.f32 	{%f410, %f411, %f412, %f413}, [%rd44];
	mov.b32 	%r186, %f410;
	mov.b32 	{%rs74, %rs75}, %r186;
	// begin inline asm
	{ cvt.f32.bf16 %f294, %rs74;}

	// end inline asm
	add.rn.f32 	%f414, %f294, %f25;
	mul.f32 	%f415, %f414, 0f3FB8AA3B;
	ex2.approx.f32 	%f416, %f415;
	add.rn.f32 	%f417, %f409, %f416;
	// begin inline asm
	{ cvt.f32.bf16 %f295, %rs75;}

	// end inline asm
	add.rn.f32 	%f418, %f295, %f25;
	mul.f32 	%f419, %f418, 0f3FB8AA3B;
	ex2.approx.f32 	%f420, %f419;
	add.rn.f32 	%f421, %f417, %f420;
	mov.b32 	%r187, %f411;
	mov.b32 	{%rs76, %rs77}, %r187;
	// begin inline asm
	{ cvt.f32.bf16 %f296, %rs76;}

	// end inline asm
	add.rn.f32 	%f422, %f296, %f25;
	mul.f32 	%f423, %f422, 0f3FB8AA3B;
	ex2.approx.f32 	%f424, %f423;
	add.rn.f32 	%f425, %f421, %f424;
	// begin inline asm
	{ cvt.f32.bf16 %f297, %rs77;}

	// end inline asm
	add.rn.f32 	%f426, %f297, %f25;
	mul.f32 	%f427, %f426, 0f3FB8AA3B;
	ex2.approx.f32 	%f428, %f427;
	add.rn.f32 	%f429, %f425, %f428;
	mov.b32 	%r188, %f412;
	mov.b32 	{%rs78, %rs79}, %r188;
	// begin inline asm
	{ cvt.f32.bf16 %f298, %rs78;}

	// end inline asm
	add.rn.f32 	%f430, %f298, %f25;
	mul.f32 	%f431, %f430, 0f3FB8AA3B;
	ex2.approx.f32 	%f432, %f431;
	add.rn.f32 	%f433, %f429, %f432;
	// begin inline asm
	{ cvt.f32.bf16 %f299, %rs79;}

	// end inline asm
	add.rn.f32 	%f434, %f299, %f25;
	mul.f32 	%f435, %f434, 0f3FB8AA3B;
	ex2.approx.f32 	%f436, %f435;
	add.rn.f32 	%f437, %f433, %f436;
	mov.b32 	%r189, %f413;
	mov.b32 	{%rs80, %rs81}, %r189;
	// begin inline asm
	{ cvt.f32.bf16 %f300, %rs80;}

	// end inline asm
	add.rn.f32 	%f438, %f300, %f25;
	mul.f32 	%f439, %f438, 0f3FB8AA3B;
	ex2.approx.f32 	%f440, %f439;
	add.rn.f32 	%f441, %f437, %f440;
	// begin inline asm
	{ cvt.f32.bf16 %f301, %rs81;}

	// end inline asm
	add.rn.f32 	%f442, %f301, %f25;
	mul.f32 	%f443, %f442, 0f3FB8AA3B;
	ex2.approx.f32 	%f444, %f443;
	add.rn.f32 	%f783, %f441, %f444;
	add.s32 	%r284, %r185, %r6;
	add.s32 	%r190, %r284, 7;
	setp.lt.s32 	%p30, %r190, %r88;
	@%p30 bra 	$L__BB0_57;
	bra.uni 	$L__BB0_31;
$L__BB0_58:
	mul.wide.u32 	%rd52, %r296, 2;
	add.s64 	%rd53, %rd4, %rd52;
	ld.global.v4.f32 	{%f631, %f632, %f633, %f634}, [%rd53];
	mov.b32 	%r234, %f631;
	mov.b32 	{%rs99, %rs101}, %r234;
	// begin inline asm
	{ cvt.f32.bf16 %f567, %rs99;}

	// end inline asm
	add.rn.f32 	%f635, %f567, %f25;
	mul.f32 	%f636, %f635, 0f3FB8AA3B;
	ex2.approx.f32 	%f637, %f636;
	mul.rn.f32 	%f568, %f637, %f50;
	// begin inline asm
	{  cvt.rn.bf16.f32 %rs100, %f568;}

	// end inline asm
	// begin inline asm
	{ cvt.f32.bf16 %f569, %rs101;}

	// end inline asm
	add.rn.f32 	%f638, %f569, %f25;
	mul.f32 	%f639, %f638, 0f3FB8AA3B;
	ex2.approx.f32 	%f640, %f639;
	mul.rn.f32 	%f570, %f640, %f50;
	// begin inline asm
	{  cvt.rn.bf16.f32 %rs102, %f570;}

	// end inline asm
	mov.b32 	%r235, %f632;
	mov.b32 	{%rs103, %rs105}, %r235;
	// begin inline asm
	{ cvt.f32.bf16 %f571, %rs103;}

	// end inline asm
	add.rn.f32 	%f641, %f571, %f25;
	mul.f32 	%f642, %f641, 0f3FB8AA3B;
	ex2.approx.f32 	%f643, %f642;
	mul.rn.f32 	%f572, %f643, %f50;
	// begin inline asm
	{  cvt.rn.bf16.f32 %rs104, %f572;}

	// end inline asm
	// begin inline asm
	{ cvt.f32.bf16 %f573, %rs105;}

	// end inline asm
	add.rn.f32 	%f644, %f573, %f25;
	mul.f32 	%f645, %f644, 0f3FB8AA3B;
	ex2.approx.f32 	%f646, %f645;
	mul.rn.f32 	%f574, %f646, %f50;
	// begin inline asm
	{  cvt.rn.bf16.f32 %rs106, %f574;}

	// end inline asm
	mov.b32 	%r236, %f633;
	mov.b32 	{%rs107, %rs109}, %r236;
	// begin inline asm
	{ cvt.f32.bf16 %f575, %rs107;}

	// end inline asm
	add.rn.f32 	%f647, %f575, %f25;
	mul.f32 	%f648, %f647, 0f3FB8AA3B;
	ex2.approx.f32 	%f649, %f648;
	mul.rn.f32 	%f576, %f649, %f50;
	// begin inline asm
	{  cvt.rn.bf16.f32 %rs108, %f576;}

	// end inline asm
	// begin inline asm
	{ cvt.f32.bf16 %f577, %rs109;}

	// end inline asm
	add.rn.f32 	%f650, %f577, %f25;
	mul.f32 	%f651, %f650, 0f3FB8AA3B;
	ex2.approx.f32 	%f652, %f651;
	mul.rn.f32 	%f578, %f652, %f50;
	// begin inline asm
	{  cvt.rn.bf16.f32 %rs110, %f578;}

	// end inline asm
	mov.b32 	%r237, %f634;
	mov.b32 	{%rs111, %rs113}, %r237;
	// begin inline asm
	{ cvt.f32.bf16 %f579, %rs111;}

	// end inline asm
	add.rn.f32 	%f653, %f579, %f25;
	mul.f32 	%f654, %f653, 0f3FB8AA3B;
	ex2.approx.f32 	%f655, %f654;
	mul.rn.f32 	%f580, %f655, %f50;
	// begin inline asm
	{  cvt.rn.bf16.f32 %rs112, %f580;}

	// end inline asm
	// begin inline asm
	{ cvt.f32.bf16 %f581, %rs113;}

	// end inline asm
	add.rn.f32 	%f656, %f581, %f25;
	mul.f32 	%f657, %f656, 0f3FB8AA3B;
	ex2.approx.f32 	%f658, %f657;
	mul.rn.f32 	%f582, %f658, %f50;
	// begin inline asm
	{  cvt.rn.bf16.f32 %rs114, %f582;}

	// end inline asm
	add.s64 	%rd54, %rd13, %rd52;
	mov.b32 	%r238, {%rs112, %rs114};
	mov.b32 	%f659, %r238;
	mov.b32 	%r239, {%rs108, %rs110};
	mov.b32 	%f660, %r239;
	mov.b32 	%r240, {%rs104, %rs106};
	mov.b32 	%f661, %r240;
	mov.b32 	%r241, {%rs100, %rs102};
	mov.b32 	%f662, %r241;
	st.global.v4.f32 	[%rd54], {%f662, %f661, %f660, %f659};
	add.s32 	%r242, %r296, %r6;
	mul.wide.u32 	%rd55, %r242, 2;
	add.s64 	%rd56, %rd4, %rd55;
	ld.global.v4.f32 	{%f663, %f664, %f665, %f666}, [%rd56];
	mov.b32 	%r243, %f663;
	mov.b32 	{%rs115, %rs117}, %r243;
	// begin inline asm
	{ cvt.f32.bf16 %f583, %rs115;}

	// end inline asm
	add.rn.f32 	%f667, %f583, %f25;
	mul.f32 	%f668, %f667, 0f3FB8AA3B;
	ex2.approx.f32 	%f669, %f668;
	mul.rn.f32 	%f584, %f669, %f50;
	// begin inline asm
	{  cvt.rn.bf16.f32 %rs116, %f584;}

	// end inline asm
	// begin inline asm
	{ cvt.f32.bf16 %f585, %rs117;}

	// end inline asm
	add.rn.f32 	%f670, %f585, %f25;
	mul.f32 	%f671, %f670, 0f3FB8AA3B;
	ex2.approx.f32 	%f672, %f671;
	mul.rn.f32 	%f586, %f672, %f50;
	// begin inline asm
	{  cvt.rn.bf16.f32 %rs118, %f586;}

	// end inline asm
	mov.b32 	%r244, %f664;
	mov.b32 	{%rs119, %rs121}, %r244;
	// begin inline asm
	{ cvt.f32.bf16 %f587, %rs119;}

	// end inline asm
	add.rn.f32 	%f673, %f587, %f25;
	mul.f32 	%f674, %f673, 0f3FB8AA3B;
	ex2.approx.f32 	%f675, %f674;
	mul.rn.f32 	%f588, %f675, %f50;
	// begin inline asm
	{  cvt.rn.bf16.f32 %rs120, %f588;}

	// end inline asm
	// begin inline asm
	{ cvt.f32.bf16 %f589, %rs121;}

	// end inline asm
	add.rn.f32 	%f676, %f589, %f25;
	mul.f32 	%f677, %f676, 0f3FB8AA3B;
	ex2.approx.f32 	%f678, %f677;
	mul.rn.f32 	%f590, %f678, %f50;
	// begin inline asm
	{  cvt.rn.bf16.f32 %rs122, %f590;}

	// end inline asm
	mov.b32 	%r245, %f665;
	mov.b32 	{%rs123, %rs125}, %r245;
	// begin inline asm
	{ cvt.f32.bf16 %f591, %rs123;}

	// end inline asm
	add.rn.f32 	%f679, %f591, %f25;
	mul.f32 	%f680, %f679, 0f3FB8AA3B;
	ex2.approx.f32 	%f681, %f680;
	mul.rn.f32 	%f592, %f681, %f50;
	// begin inline asm
	{  cvt.rn.bf16.f32 %rs124, %f592;}

	// end inline asm
	// begin inline asm
	{ cvt.f32.bf16 %f593, %rs125;}

	// end inline asm
	add.rn.f32 	%f682, %f593, %f25;
	mul.f32 	%f683, %f682, 0f3FB8AA3B;
	ex2.approx.f32 	%f684, %f683;
	mul.rn.f32 	%f594, %f684, %f50;
	// begin inline asm
	{  cvt.rn.bf16.f32 %rs126, %f594;}

	// end inline asm
	mov.b32 	%r246, %f666;
	mov.b32 	{%rs127, %rs129}, %r246;
	// begin inline asm
	{ cvt.f32.bf16 %f595, %rs127;}

	// end inline asm
	add.rn.f32 	%f685, %f595, %f25;
	mul.f32 	%f686, %f685, 0f3FB8AA3B;
	ex2.approx.f32 	%f687, %f686;
	mul.rn.f32 	%f596, %f687, %f50;
	// begin inline asm
	{  cvt.rn.bf16.f32 %rs128, %f596;}

	// end inline asm
	// begin inline asm
	{ cvt.f32.bf16 %f597, %rs129;}

	// end inline asm
	add.rn.f32 	%f688, %f597, %f25;
	mul.f32 	%f689, %f688, 0f3FB8AA3B;
	ex2.approx.f32 	%f690, %f689;
	mul.rn.f32 	%f598, %f690, %f50;
	// begin inline asm
	{  cvt.rn.bf16.f32 %rs130, %f598;}

	// end inline asm
	add.s64 	%rd57, %rd13, %rd55;
	mov.b32 	%r247, {%rs128, %rs130};
	mov.b32 	%f691, %r247;
	mov.b32 	%r248, {%rs124, %rs126};
	mov.b32 	%f692, %r248;
	mov.b32 	%r249, {%rs120, %rs122};
	mov.b32 	%f693, %r249;
	mov.b32 	%r250, {%rs116, %rs118};
	mov.b32 	%f694, %r250;
	st.global.v4.f32 	[%rd57], {%f694, %f693, %f692, %f691};
	add.s32 	%r251, %r242, %r6;
	mul.wide.u32 	%rd58, %r251, 2;
	add.s64 	%rd59, %rd4, %rd58;
	ld.global.v4.f32 	{%f695, %f696, %f697, %f698}, [%rd59];
	mov.b32 	%r252, %f695;
	mov.b32 	{%rs131, %rs133}, %r252;
	// begin inline asm
	{ cvt.f32.bf16 %f599, %rs131;}

	// end inline asm
	add.rn.f32 	%f699, %f599, %f25;
	mul.f32 	%f700, %f699, 0f3FB8AA3B;
	ex2.approx.f32 	%f701, %f700;
	mul.rn.f32 	%f600, %f701, %f50;
	// begin inline asm
	{  cvt.rn.bf16.f32 %rs132, %f600;}

	// end inline asm
	// begin inline asm
	{ cvt.f32.bf16 %f601, %rs133;}

	// end inline asm
	add.rn.f32 	%f702, %f601, %f25;
	mul.f32 	%f703, %f702, 0f3FB8AA3B;
	ex2.approx.f32 	%f704, %f703;
	mul.rn.f32 	%f602, %f704, %f50;
	// begin inline asm
	{  cvt.rn.bf16.f32 %rs134, %f602;}

	// end inline asm
	mov.b32 	%r253, %f696;
	mov.b32 	{%rs135, %rs137}, %r253;
	// begin inline asm
	{ cvt.f32.bf16 %f603, %rs135;}

	// end inline asm
	add.rn.f32 	%f705, %f603, %f25;
	mul.f32 	%f706, %f705, 0f3FB8AA3B;
	ex2.approx.f32 	%f707, %f706;
	mul.rn.f32 	%f604, %f707, %f50;
	// begin inline asm
	{  cvt.rn.bf16.f32 %rs136, %f604;}

	// end inline asm
	// begin inline asm
	{ cvt.f32.bf16 %f605, %rs137;}

	// end inline asm
	add.rn.f32 	%f708, %f605, %f25;
	mul.f32 	%f709, %f708, 0f3FB8AA3B;
	ex2.approx.f32 	%f710, %f709;
	mul.rn.f32 	%f606, %f710, %f50;
	// begin inline asm
	{  cvt.rn.bf16.f32 %rs138, %f606;}

	// end inline asm
	mov.b32 	%r254, %f697;
	mov.b32 	{%rs139, %rs141}, %r254;
	// begin inline asm
	{ cvt.f32.bf16 %f607, %rs139;}

	// end inline asm
	add.rn.f32 	%f711, %f607, %f25;
	mul.f32 	%f712, %f711, 0f3FB8AA3B;
	ex2.approx.f32 	%f713, %f712;
	mul.rn.f32 	%f608, %f713, %f50;
	// begin inline asm
	{  cvt.rn.bf16.f32 %rs140, %f608;}

	// end inline asm
	// begin inline asm
	{ cvt.f32.bf16 %f609, %rs141;}

	// end inline asm
	add.rn.f32 	%f714, %f609, %f25;
	mul.f32 	%f715, %f714, 0f3FB8AA3B;
	ex2.approx.f32 	%f716, %f715;
	mul.rn.f32 	%f610, %f716, %f50;
	// begin inline asm
	{  cvt.rn.bf16.f32 %rs142, %f610;}

	// end inline asm
	mov.b32 	%r255, %f698;
	mov.b32 	{%rs143, %rs145}, %r255;
	// begin inline asm
	{ cvt.f32.bf16 %f611, %rs143;}

	// end inline asm
	add.rn.f32 	%f717, %f611, %f25;
	mul.f32 	%f718, %f717, 0f3FB8AA3B;
	ex2.approx.f32 	%f719, %f718;
	mul.rn.f32 	%f612, %f719, %f50;
	// begin inline asm
	{  cvt.rn.bf16.f32 %rs144, %f612;}

	// end inline asm
	// begin inline asm
	{ cvt.f32.bf16 %f613, %rs145;}

	// end inline asm
	add.rn.f32 	%f720, %f613, %f25;
	mul.f32 	%f721, %f720, 0f3FB8AA3B;
	ex2.approx.f32 	%f722, %f721;
	mul.rn.f32 	%f614, %f722, %f50;
	// begin inline asm
	{  cvt.rn.bf16.f32 %rs146, %f614;}

	// end inline asm
	add.s64 	%rd60, %rd13, %rd58;
	mov.b32 	%r256, {%rs144, %rs146};
	mov.b32 	%f723, %r256;
	mov.b32 	%r257, {%rs140, %rs142};
	mov.b32 	%f724, %r257;
	mov.b32 	%r258, {%rs136, %rs138};
	mov.b32 	%f725, %r258;
	mov.b32 	%r259, {%rs132, %rs134};
	mov.b32 	%f726, %r259;
	st.global.v4.f32 	[%rd60], {%f726, %f725, %f724, %f723};
	add.s32 	%r260, %r251, %r6;
	mul.wide.u32 	%rd61, %r260, 2;
	add.s64 	%rd62, %rd4, %rd61;
	ld.global.v4.f32 	{%f727, %f728, %f729, %f730}, [%rd62];
	mov.b32 	%r261, %f727;
	mov.b32 	{%rs147, %rs149}, %r261;
	// begin inline asm
	{ cvt.f32.bf16 %f615, %rs147;}

	// end inline asm
	add.rn.f32 	%f731, %f615, %f25;
	mul.f32 	%f732, %f731, 0f3FB8AA3B;
	ex2.approx.f32 	%f733, %f732;
	mul.rn.f32 	%f616, %f733, %f50;
	// begin inline asm
	{  cvt.rn.bf16.f32 %rs148, %f616;}

	// end inline asm
	// begin inline asm
	{ cvt.f32.bf16 %f617, %rs149;}

	// end inline asm
	add.rn.f32 	%f734, %f617, %f25;
	mul.f32 	%f735, %f734, 0f3FB8AA3B;
	ex2.approx.f32 	%f736, %f735;
	mul.rn.f32 	%f618, %f736, %f50;
	// begin inline asm
	{  cvt.rn.bf16.f32 %rs150, %f618;}

	// end inline asm
	mov.b32 	%r262, %f728;
	mov.b32 	{%rs151, %rs153}, %r262;
	// begin inline asm
	{ cvt.f32.bf16 %f619, %rs151;}

	// end inline asm
	add.rn.f32 	%f737, %f619, %f25;
	mul.f32 	%f738, %f737, 0f3FB8AA3B;
	ex2.approx.f32 	%f739, %f738;
	mul.rn.f32 	%f620, %f739, %f50;
	// begin inline asm
	{  cvt.rn.bf16.f32 %rs152, %f620;}

	// end inline asm
	// begin inline asm
	{ cvt.f32.bf16 %f621, %rs153;}

	// end inline asm
	add.rn.f32 	%f740, %f621, %f25;
	mul.f32 	%f741, %f740, 0f3FB8AA3B;
	ex2.approx.f32 	%f742, %f741;
	mul.rn.f32 	%f622, %f742, %f50;
	// begin inline asm
	{  cvt.rn.bf16.f32 %rs154, %f622;}

	// end inline asm
	mov.b32 	%r263, %f729;
	mov.b32 	{%rs155, %rs157}, %r263;
	// begin inline asm
	{ cvt.f32.bf16 %f623, %rs155;}

	// end inline asm
	add.rn.f32 	%f743, %f623, %f25;
	mul.f32 	%f744, %f743, 0f3FB8AA3B;
	ex2.approx.f32 	%f745, %f744;
	mul.rn.f32 	%f624, %f745, %f50;
	// begin inline asm
	{  cvt.rn.bf16.f32 %rs156, %f624;}

	// end inline asm
	// begin inline asm
	{ cvt.f32.bf16 %f625, %rs157;}

	// end inline asm
	add.rn.f32 	%f746, %f625, %f25;
	mul.f32 	%f747, %f746, 0f3FB8AA3B;
	ex2.approx.f32 	%f748, %f747;
	mul.rn.f32 	%f626, %f748, %f50;
	// begin inline asm
	{  cvt.rn.bf16.f32 %rs158, %f626;}

	// end inline asm
	mov.b32 	%r264, %f730;
	mov.b32 	{%rs159, %rs161}, %r264;
	// begin inline asm
	{ cvt.f32.bf16 %f627, %rs159;}

	// end inline asm
	add.rn.f32 	%f749, %f627, %f25;
	mul.f32 	%f750, %f749, 0f3FB8AA3B;
	ex2.approx.f32 	%f751, %f750;
	mul.rn.f32 	%f628, %f751, %f50;
	// begin inline asm
	{  cvt.rn.bf16.f32 %rs160, %f628;}

	// end inline asm
	// begin inline asm
	{ cvt.f32.bf16 %f629, %rs161;}

	// end inline asm
	add.rn.f32 	%f752, %f629, %f25;
	mul.f32 	%f753, %f752, 0f3FB8AA3B;
	ex2.approx.f32 	%f754, %f753;
	mul.rn.f32 	%f630, %f754, %f50;
	// begin inline asm
	{  cvt.rn.bf16.f32 %rs162, %f630;}

	// end inline asm
	add.s64 	%rd63, %rd13, %rd61;
	mov.b32 	%r265, {%rs160, %rs162};
	mov.b32 	%f755, %r265;
	mov.b32 	%r266, {%rs156, %rs158};
	mov.b32 	%f756, %r266;
	mov.b32 	%r267, {%rs152, %rs154};
	mov.b32 	%f757, %r267;
	mov.b32 	%r268, {%rs148, %rs150};
	mov.b32 	%f758, %r268;
	st.global.v4.f32 	[%rd63], {%f758, %f757, %f756, %f755};
	add.s32 	%r296, %r260, %r6;
	add.s32 	%r269, %r296, 7;
	setp.lt.s32 	%p53, %r269, %r88;
	@%p53 bra 	$L__BB0_58;
	bra.uni 	$L__BB0_54;

}


// ===== COMPILED SASS (sm_100) =====

	.target	sm_100

	.elftype	@"ET_EXEC"


//--------------------- .note.nv.tkinfo           --------------------------
	.section	.note.nv.tkinfo,"",@"SHT_NOTE"
	.sectionflags	@"SHF_NOTE_NV_TKINFO"
	.tkinfo
        /*0018*/ 	.word	0x00000002
        /*0030*/ 	.string	""
        /*0030*/ 	.string	"ptxas"
        /*0030*/ 	.string	"Cuda compilation tools, release 13.0, V13.0.88"
        /*0030*/ 	.string	"Build cuda_13.0.r13.0/compiler.36424714_0"
        /*0030*/ 	.string	"-arch sm_100 -m 64 "



//--------------------- .note.nv.cuinfo           --------------------------
	.section	.note.nv.cuinfo,"",@"SHT_NOTE"
	.sectionflags	@"SHF_NOTE_NV_CUINFO"
        /*0018*/ 	.short	0x0002
        /*001a*/ 	.short	0x0064
        /*001c*/ 	.short	0x0082
	.zero		2


//--------------------- .nv.info                  --------------------------
	.section	.nv.info,"",@"SHT_CUDA_INFO"
	.align	4


	//----- nvinfo : EIATTR_REGCOUNT
	.align		4
        /*0000*/ 	.byte	0x04, 0x2f
        /*0002*/ 	.short	(.L_1 - .L_0)
	.align		4
.L_0:
        /*0004*/ 	.word	index@(_Z19softmax_kernel_bf16PK13__nv_bfloat16PS_ii)
        /*0008*/ 	.word	0x00000020


	//----- nvinfo : EIATTR_FRAME_SIZE
	.align		4
.L_1:
        /*000c*/ 	.byte	0x04, 0x11
        /*000e*/ 	.short	(.L_3 - .L_2)
	.align		4
.L_2:
        /*0010*/ 	.word	index@(_Z19softmax_kernel_bf16PK13__nv_bfloat16PS_ii)
        /*0014*/ 	.word	0x00000000


	//----- nvinfo : EIATTR_MIN_STACK_SIZE
	.align		4
.L_3:
        /*0018*/ 	.byte	0x04, 0x12
        /*001a*/ 	.short	(.L_5 - .L_4)
	.align		4
.L_4:
        /*001c*/ 	.word	index@(_Z19softmax_kernel_bf16PK13__nv_bfloat16PS_ii)
        /*0020*/ 	.word	0x00000000
.L_5:


//--------------------- .nv.compat                --------------------------
	.section	.nv.compat,"",@"SHT_CUDA_COMPAT_INFO"
	.align	4
        /*0000*/ 	.byte	0x02, 0x09, 0x00, 0x00, 0x02, 0x02, 0x01, 0x00, 0x02, 0x05, 0x05, 0x00, 0x03, 0x07, 0x01, 0x01
        /*0010*/ 	.byte	0x02, 0x03, 0x00, 0x00, 0x02, 0x06, 0x01, 0x00, 0x04, 0x0b, 0x08, 0x00, 0x01, 0x00, 0x00, 0x00
        /*0020*/ 	.byte	0x00, 0x00, 0x00, 0x00


//--------------------- .nv.info._Z19softmax_kernel_bf16PK13__nv_bfloat16PS_ii --------------------------
	.section	.nv.info._Z19softmax_kernel_bf16PK13__nv_bfloat16PS_ii,"",@"SHT_CUDA_INFO"
	.sectionflags	@""
	.align	4


	//----- nvinfo : EIATTR_CUDA_API_VERSION
	.align		4
        /*0000*/ 	.byte	0x04, 0x37
        /*0002*/ 	.short	(.L_7 - .L_6)
.L_6:
        /*0004*/ 	.word	0x00000082


	//----- nvinfo : EIATTR_KPARAM_INFO
	.align		4
.L_7:
        /*0008*/ 	.byte	0x04, 0x17
        /*000a*/ 	.short	(.L_9 - .L_8)
.L_8:
        /*000c*/ 	.word	0x00000000
        /*0010*/ 	.short	0x0003
        /*0012*/ 	.short	0x0014
        /*0014*/ 	.byte	0x00, 0xf0, 0x11, 0x00


	//----- nvinfo : EIATTR_KPARAM_INFO
	.align		4
.L_9:
        /*0018*/ 	.byte	0x04, 0x17
        /*001a*/ 	.short	(.L_11 - .L_10)
.L_10:
        /*001c*/ 	.word	0x00000000
        /*0020*/ 	.short	0x0002
        /*0022*/ 	.short	0x0010
        /*0024*/ 	.byte	0x00, 0xf0, 0x11, 0x00


	//----- nvinfo : EIATTR_KPARAM_INFO
	.align		4
.L_11:
        /*0028*/ 	.byte	0x04, 0x17
        /*002a*/ 	.short	(.L_13 - .L_12)
.L_12:
        /*002c*/ 	.word	0x00000000
        /*0030*/ 	.short	0x0001
        /*0032*/ 	.short	0x0008
        /*0034*/ 	.byte	0x00, 0xf5, 0x21, 0x00


	//----- nvinfo : EIATTR_KPARAM_INFO
	.align		4
.L_13:
        /*0038*/ 	.byte	0x04, 0x17
        /*003a*/ 	.short	(.L_15 - .L_14)
.L_14:
        /*003c*/ 	.word	0x00000000
        /*0040*/ 	.short	0x0000
        /*0042*/ 	.short	0x0000
        /*0044*/ 	.byte	0x00, 0xf5, 0x21, 0x00


	//----- nvinfo : EIATTR_SPARSE_MMA_MASK
	.align		4
.L_15:
        /*0048*/ 	.byte	0x03, 0x50
        /*004a*/ 	.short	0x0000


	//----- nvinfo : EIATTR_MAXREG_COUNT
	.align		4
        /*004c*/ 	.byte	0x03, 0x1b
        /*004e*/ 	.short	0x00ff


	//----- nvinfo : EIATTR_NUM_BARRIERS
	.align		4
        /*0050*/ 	.byte	0x02, 0x4c
        /*0052*/ 	.byte	0x01
	.zero		1


	//----- nvinfo : EIATTR_MERCURY_ISA_VERSION
	.align		4
        /*0054*/ 	.byte	0x03, 0x5f
        /*0056*/ 	.short	0x0101


	//----- nvinfo : EIATTR_COOP_GROUP_MASK_REGIDS
	.align		4
        /*0058*/ 	.byte	0x04, 0x29
        /*005a*/ 	.short	(.L_17 - .L_16)


	//   ....[0]....
.L_16:
        /*005c*/ 	.word	0xffffffff


	//   ....[1]....
        /*0060*/ 	.word	0xffffffff


	//   ....[2]....
        /*0064*/ 	.word	0xffffffff


	//   ....[3]....
        /*0068*/ 	.word	0xffffffff


	//   ....[4]....
        /*006c*/ 	.word	0xffffffff


	//   ....[5]....
        /*0070*/ 	.word	0xffffffff


	//   ....[6]....
        /*0074*/ 	.word	0xffffffff


	//   ....[7]....
        /*0078*/ 	.word	0xffffffff


	//   ....[8]....
        /*007c*/ 	.word	0xffffffff


	//   ....[9]....
        /*0080*/ 	.word	0xffffffff


	//----- nvinfo : EIATTR_COOP_GROUP_INSTR_OFFSETS
	.align		4
.L_17:
        /*0084*/ 	.byte	0x04, 0x28
        /*0086*/ 	.short	(.L_19 - .L_18)


	//   ....[0]....
.L_18:
        /*0088*/ 	.word	0x00000bc0


	//   ....[1]....
        /*008c*/ 	.word	0x00000c50


	//   ....[2]....
        /*0090*/ 	.word	0x00000c70


	//   ....[3]....
        /*0094*/ 	.word	0x00000c90


	//   ....[4]....
        /*0098*/ 	.word	0x00000cb0


	//   ....[5]....
        /*009c*/ 	.word	0x00002c10


	//   ....[6]....
        /*00a0*/ 	.word	0x00002c60


	//   ....[7]....
        /*00a4*/ 	.word	0x00002c80


	//   ....[8]....
        /*00a8*/ 	.word	0x00002ca0


	//   ....[9]....
        /*00ac*/ 	.word	0x00002cc0


	//----- nvinfo : EIATTR_VRC_CTA_INIT_COUNT
	.align		4
.L_19:
        /*00b0*/ 	.byte	0x02, 0x4a
	.zero		1
	.zero		1


	//----- nvinfo : EIATTR_EXIT_INSTR_OFFSETS
	.align		4
        /*00b4*/ 	.byte	0x04, 0x1c
        /*00b6*/ 	.short	(.L_21 - .L_20)


	//   ....[0]....
.L_20:
        /*00b8*/ 	.word	0x00000040


	//   ....[1]....
        /*00bc*/ 	.word	0x00004e20


	//   ....[2]....
        /*00c0*/ 	.word	0x00004f30


	//----- nvinfo : EIATTR_CRS_STACK_SIZE
	.align		4
.L_21:
        /*00c4*/ 	.byte	0x04, 0x1e
        /*00c6*/ 	.short	(.L_23 - .L_22)
.L_22:
        /*00c8*/ 	.word	0x00000000


	//----- nvinfo : EIATTR_CBANK_PARAM_SIZE
	.align		4
.L_23:
        /*00cc*/ 	.byte	0x03, 0x19
        /*00ce*/ 	.short	0x0018


	//----- nvinfo : EIATTR_PARAM_CBANK
	.align		4
        /*00d0*/ 	.byte	0x04, 0x0a
        /*00d2*/ 	.short	(.L_25 - .L_24)
	.align		4
.L_24:
        /*00d4*/ 	.word	index@(.nv.constant0._Z19softmax_kernel_bf16PK13__nv_bfloat16PS_ii)
        /*00d8*/ 	.short	0x0380
        /*00da*/ 	.short	0x0018


	//----- nvinfo : EIATTR_SW_WAR
	.align		4
.L_25:
        /*00dc*/ 	.byte	0x04, 0x36
        /*00de*/ 	.short	(.L_27 - .L_26)
.L_26:
        /*00e0*/ 	.word	0x00000008
.L_27:


//--------------------- .nv.callgraph             --------------------------
	.section	.nv.callgraph,"",@"SHT_CUDA_CALLGRAPH"
	.align	4
	.sectionentsize	8
	.align		4
        /*0000*/ 	.word	0x00000000
	.align		4
        /*0004*/ 	.word	0xffffffff
	.align		4
        /*0008*/ 	.word	0x00000000
	.align		4
        /*000c*/ 	.word	0xfffffffe
	.align		4
        /*0010*/ 	.word	0x00000000
	.align		4
        /*0014*/ 	.word	0xfffffffd
	.align		4
        /*0018*/ 	.word	0x00000000
	.align		4
        /*001c*/ 	.word	0xfffffffc


//--------------------- .text._Z19softmax_kernel_bf16PK13__nv_bfloat16PS_ii --------------------------
	.section	.text._Z19softmax_kernel_bf16PK13__nv_bfloat16PS_ii,"ax",@progbits
	.align	128
        .global         _Z19softmax_kernel_bf16PK13__nv_bfloat16PS_ii
        .type           _Z19softmax_kernel_bf16PK13__nv_bfloat16PS_ii,@function
        .size           _Z19softmax_kernel_bf16PK13__nv_bfloat16PS_ii,(.L_x_41 - _Z19softmax_kernel_bf16PK13__nv_bfloat16PS_ii)
        .other          _Z19softmax_kernel_bf16PK13__nv_bfloat16PS_ii,@"STO_CUDA_ENTRY STV_DEFAULT"
_Z19softmax_kernel_bf16PK13__nv_bfloat16PS_ii:
.text._Z19softmax_kernel_bf16PK13__nv_bfloat16PS_ii:
[----:B------:R-:W-:Y:S08]  /*0000*/  LDC R1, c[0x0][0x37c] ;  /* 0x0000df00ff017b82 */ /* 0x000ff00000000800 */
[----:B------:R-:W0:Y:S08]  /*0010*/  S2UR UR5, SR_CTAID.X ;  /* 0x00000000000579c3 */ /* 0x000e300000002500 */
[----:B------:R-:W0:Y:S02]  /*0020*/  LDC R0, c[0x0][0x390] ;  /* 0x0000e400ff007b82 */ /* 0x000e240000000800 */
[----:B0-----:R-:W-:-:S13]  /*0030*/  ISETP.LE.AND P0, PT, R0, UR5, PT ;  /* 0x0000000500007c0c */ /* 0x001fda000bf03270 */
[----:B------:R-:W-:Y:S05]  /*0040*/  @P0 EXIT ;  /* 0x000000000000094d */ /* 0x000fea0003800000 */
[----:B------:R-:W0:Y:S01]  /*0050*/  S2R R0, SR_TID.X ;  /* 0x0000000000007919 */ /* 0x000e220000002100 */
[----:B------:R-:W1:Y:S01]  /*0060*/  LDCU UR19, c[0x0][0x394] ;  /* 0x00007280ff1377ac */ /* 0x000e620008000800 */
[----:B------:R-:W-:Y:S01]  /*0070*/  BSSY.RECONVERGENT B0, `(.L_x_0) ;  /* 0x00000a4000007945 */ /* 0x000fe20003800200 */
[----:B------:R-:W-:Y:S01]  /*0080*/  MOV R20, 0xfcf0bdc2 ;  /* 0xfcf0bdc200147802 */ /* 0x000fe20000000f00 */
[----:B------:R-:W2:Y:S01]  /*0090*/  LDCU.64 UR10, c[0x0][0x380] ;  /* 0x00007000ff0a77ac */ /* 0x000ea20008000a00 */
[----:B------:R-:W3:Y:S01]  /*00a0*/  LDCU UR18, c[0x0][0x360] ;  /* 0x00006c00ff1277ac */ /* 0x000ee20008000800 */
[----:B------:R-:W4:Y:S01]  /*00b0*/  LDCU.64 UR14, c[0x0][0x358] ;  /* 0x00006b00ff0e77ac */ /* 0x000f220008000a00 */
[----:B-1----:R-:W-:-:S04]  /*00c0*/  UIMAD UR5, UR5, UR19, URZ ;  /* 0x00000013050572a4 */ /* 0x002fc8000f8e02ff */
[----:B------:R-:W-:-:S04]  /*00d0*/  UIMAD.WIDE UR12, UR5, 0x2, URZ ;  /* 0x00000002050c78a5 */ /* 0x000fc8000f8e02ff */
[----:B--2---:R-:W-:Y:S02]  /*00e0*/  UIADD3 UR4, UP0, UPT, UR12, UR10, URZ ;  /* 0x0000000a0c047290 */ /* 0x004fe4000ff1e0ff */
[----:B---3--:R-:W-:Y:S02]  /*00f0*/  USHF.L.U32 UR9, UR18, 0x3, URZ ;  /* 0x0000000312097899 */ /* 0x008fe400080006ff */
[----:B------:R-:W-:Y:S01]  /*0100*/  UIADD3.X UR6, UPT, UPT, UR13, UR11, URZ, UP0, !UPT ;  /* 0x0000000b0d067290 */ /* 0x000fe200087fe4ff */
[----:B0-----:R-:W-:Y:S02]  /*0110*/  SHF.L.U32 R3, R0, 0x3, RZ ;  /* 0x0000000300037819 */ /* 0x001fe400000006ff */
[----:B------:R-:W-:Y:S02]  /*0120*/  MOV R22, UR4 ;  /* 0x0000000400167c02 */ /* 0x000fe40008000f00 */
[----:B------:R-:W-:Y:S02]  /*0130*/  IADD3 R2, PT, PT, R3, 0x7, RZ ;  /* 0x0000000703027810 */ /* 0x000fe40007ffe0ff */
[----:B------:R-:W-:-:S02]  /*0140*/  MOV R23, UR6 ;  /* 0x0000000600177c02 */ /* 0x000fc40008000f00 */
[----:B------:R-:W-:-:S13]  /*0150*/  ISETP.GE.AND P0, PT, R2, UR19, PT ;  /* 0x0000001302007c0c */ /* 0x000fda000bf06270 */
[----:B----4-:R-:W-:Y:S05]  /*0160*/  @P0 BRA `(.L_x_1) ;  /* 0x0000000800500947 */ /* 0x010fea0003800000 */
[----:B------:R-:W0:Y:S01]  /*0170*/  I2F.U32.RP R6, UR9 ;  /* 0x0000000900067d06 */ /* 0x000e220008209000 */
[----:B------:R-:W-:Y:S01]  /*0180*/  HFMA2 R7, -RZ, RZ, 0, 4.17232513427734375e-07 ;  /* 0x00000007ff077431 */ /* 0x000fe200000001ff */
[----:B------:R-:W-:Y:S01]  /*0190*/  IADD3 R2, PT, PT, R3, UR9, RZ ;  /* 0x0000000903027c10 */ /* 0x000fe2000fffe0ff */
[----:B------:R-:W-:Y:S01]  /*01a0*/  BSSY.RECONVERGENT B1, `(.L_x_2) ;  /* 0x0000040000017945 */ /* 0x000fe20003800200 */
[----:B------:R-:W-:Y:S02]  /*01b0*/  IADD3 R9, PT, PT, RZ, -UR9, RZ ;  /* 0x80000009ff097c10 */ /* 0x000fe4000fffe0ff */
[----:B------:R-:W-:Y:S02]  /*01c0*/  ISETP.NE.U32.AND P3, PT, RZ, UR9, PT ;  /* 0x00000009ff007c0c */ /* 0x000fe4000bf65070 */
[----:B------:R-:W-:Y:S02]  /*01d0*/  MOV R20, 0xfcf0bdc2 ;  /* 0xfcf0bdc200147802 */ /* 0x000fe40000000f00 */
[----:B------:R-:W-:Y:S01]  /*01e0*/  VIADDMNMX.U32 R4, R2, R7, UR19, !PT ;  /* 0x0000001302047e46 */ /* 0x000fe2000f800007 */
[----:B0-----:R-:W0:Y:S03]  /*01f0*/  MUFU.RCP R6, R6 ;  /* 0x0000000600067308 */ /* 0x001e260000001000 */
[----:B------:R-:W-:-:S02]  /*0200*/  IADD3 R7, PT, PT, R4, -0x7, RZ ;  /* 0xfffffff904077810 */ /* 0x000fc40007ffe0ff */
[----:B------:R-:W-:Y:S02]  /*0210*/  MOV R4, RZ ;  /* 0x000000ff00047202 */ /* 0x000fe40000000f00 */
[----:B------:R-:W-:Y:S02]  /*0220*/  ISETP.NE.AND P1, PT, R7, R2, PT ;  /* 0x000000020700720c */ /* 0x000fe40003f25270 */
[----:B0-----:R-:W-:Y:S02]  /*0230*/  IADD3 R5, PT, PT, R6, 0xffffffe, RZ ;  /* 0x0ffffffe06057810 */ /* 0x001fe40007ffe0ff */
[----:B------:R-:W-:-:S04]  /*0240*/  SEL R6, RZ, 0x1, !P1 ;  /* 0x00000001ff067807 */ /* 0x000fc80004800000 */
[----:B------:R-:W0:Y:S01]  /*0250*/  F2I.FTZ.U32.TRUNC.NTZ R5, R5 ;  /* 0x0000000500057305 */ /* 0x000e22000021f000 */
[----:B------:R-:W-:Y:S01]  /*0260*/  IADD3 R2, PT, PT, R7, -R2, -R6 ;  /* 0x8000000207027210 */ /* 0x000fe20007ffe806 */
[----:B0-----:R-:W-:-:S04]  /*0270*/  IMAD R9, R9, R5, RZ ;  /* 0x0000000509097224 */ /* 0x001fc800078e02ff */
[----:B------:R-:W-:-:S06]  /*0280*/  IMAD.HI.U32 R9, R5, R9, R4 ;  /* 0x0000000905097227 */ /* 0x000fcc00078e0004 */
[----:B------:R-:W-:-:S05]  /*0290*/  IMAD.HI.U32 R9, R9, R2, RZ ;  /* 0x0000000209097227 */ /* 0x000fca00078e00ff */
[----:B------:R-:W-:-:S05]  /*02a0*/  IADD3 R5, PT, PT, -R9, RZ, RZ ;  /* 0x000000ff09057210 */ /* 0x000fca0007ffe1ff */
[----:B------:R-:W-:-:S05]  /*02b0*/  IMAD R2, R5, UR9, R2 ;  /* 0x0000000905027c24 */ /* 0x000fca000f8e0202 */
[----:B------:R-:W-:-:S13]  /*02c0*/  ISETP.GE.U32.AND P1, PT, R2, UR9, PT ;  /* 0x0000000902007c0c */ /* 0x000fda000bf26070 */
[----:B------:R-:W-:Y:S02]  /*02d0*/  @P1 IADD3 R2, PT, PT, R2, -UR9, RZ ;  /* 0x8000000902021c10 */ /* 0x000fe4000fffe0ff */
[----:B------:R-:W-:Y:S02]  /*02e0*/  @P1 IADD3 R9, PT, PT, R9, 0x1, RZ ;  /* 0x0000000109091810 */ /* 0x000fe40007ffe0ff */
[----:B------:R-:W-:-:S13]  /*02f0*/  ISETP.GE.U32.AND P2, PT, R2, UR9, PT ;  /* 0x0000000902007c0c */ /* 0x000fda000bf46070 */
[----:B------:R-:W-:Y:S02]  /*0300*/  @P2 IADD3 R9, PT, PT, R9, 0x1, RZ ;  /* 0x0000000109092810 */ /* 0x000fe40007ffe0ff */
[----:B------:R-:W-:-:S04]  /*0310*/  @!P3 LOP3.LUT R9, RZ, UR9, RZ, 0x33, !PT ;  /* 0x00000009ff09bc12 */ /* 0x000fc8000f8e33ff */
[----:B------:R-:W-:Y:S02]  /*0320*/  IADD3 R2, PT, PT, R6, R9, RZ ;  /* 0x0000000906027210 */ /* 0x000fe40007ffe0ff */
[----:B------:R-:W-:Y:S02]  /*0330*/  MOV R9, R3 ;  /* 0x0000000300097202 */ /* 0x000fe40000000f00 */
[C---:B------:R-:W-:Y:S02]  /*0340*/  LOP3.LUT R4, R2.reuse, 0x3, RZ, 0xc0, !PT ;  /* 0x0000000302047812 */ /* 0x040fe400078ec0ff */
[----:B------:R-:W-:Y:S02]  /*0350*/  ISETP.GE.U32.AND P2, PT, R2, 0x3, PT ;  /* 0x000000030200780c */ /* 0x000fe40003f46070 */
[----:B------:R-:W-:-:S13]  /*0360*/  ISETP.NE.AND P1, PT, R4, 0x3, PT ;  /* 0x000000030400780c */ /* 0x000fda0003f25270 */
[----:B------:R-:W-:Y:S05]  /*0370*/  @!P1 BRA `(.L_x_3) ;  /* 0x0000000000889947 */ /* 0x000fea0003800000 */
[----:B------:R-:W-:Y:S02]  /*0380*/  MOV R5, 0x10 ;  /* 0x0000001000057802 */ /* 0x000fe40000000f00 */
[----:B------:R-:W-:Y:S02]  /*0390*/  IADD3 R2, PT, PT, R2, 0x1, RZ ;  /* 0x0000000102027810 */ /* 0x000fe40007ffe0ff */
[----:B------:R-:W-:Y:S01]  /*03a0*/  MOV R20, 0xfcf0bdc2 ;  /* 0xfcf0bdc200147802 */ /* 0x000fe20000000f00 */
[----:B------:R-:W-:Y:S01]  /*03b0*/  IMAD.WIDE.U32 R4, R0, R5, UR12 ;  /* 0x0000000c00047e25 */ /* 0x000fe2000f8e0005 */
[----:B------:R-:W-:Y:S02]  /*03c0*/  LOP3.LUT R2, R2, 0x3, RZ, 0xc0, !PT ;  /* 0x0000000302027812 */ /* 0x000fe400078ec0ff */
[----:B------:R-:W-:Y:S02]  /*03d0*/  MOV R9, R3 ;  /* 0x0000000300097202 */ /* 0x000fe40000000f00 */
[----:B------:R-:W-:-:S02]  /*03e0*/  IADD3 R10, P1, PT, R4, UR10, RZ ;  /* 0x0000000a040a7c10 */ /* 0x000fc4000ff3e0ff */
[----:B------:R-:W-:Y:S02]  /*03f0*/  IADD3 R2, PT, PT, -R2, RZ, RZ ;  /* 0x000000ff02027210 */ /* 0x000fe40007ffe1ff */
[----:B------:R-:W-:-:S09]  /*0400*/  IADD3.X R11, PT, PT, R5, UR11, RZ, P1, !PT ;  /* 0x0000000b050b7c10 */ /* 0x000fd20008ffe4ff */
.L_x_4:
[----:B------:R-:W2:Y:S01]  /*0410*/  LDG.E.128 R4, desc[UR14][R10.64] ;  /* 0x0000000e0a047981 */ /* 0x000ea2000c1e1d00 */
[----:B------:R-:W-:Y:S02]  /*0420*/  IADD3 R2, PT, PT, R2, 0x1, RZ ;  /* 0x0000000102027810 */ /* 0x000fe40007ffe0ff */
[----:B------:R-:W-:Y:S02]  /*0430*/  MOV R15, UR18 ;  /* 0x00000012000f7c02 */ /* 0x000fe40008000f00 */
[----:B------:R-:W-:Y:S02]  /*0440*/  ISETP.NE.AND P1, PT, R2, RZ, PT ;  /* 0x000000ff0200720c */ /* 0x000fe40003f25270 */
[----:B------:R-:W-:Y:S02]  /*0450*/  IADD3 R9, PT, PT, R9, UR9, RZ ;  /* 0x0000000909097c10 */ /* 0x000fe4000fffe0ff */
[C---:B--2---:R-:W-:Y:S02]  /*0460*/  PRMT R8, R4.reuse, 0x7632, R8 ;  /* 0x0000763204087816 */ /* 0x044fe40000000008 */
[----:B------:R-:W-:-:S02]  /*0470*/  SHF.L.U32 R13, R4, 0x10, RZ ;  /* 0x00000010040d7819 */ /* 0x000fc400000006ff */
[----:B------:R-:W-:Y:S02]  /*0480*/  SHF.L.U32 R8, R8, 0x10, RZ ;  /* 0x0000001008087819 */ /* 0x000fe400000006ff */
[C---:B------:R-:W-:Y:S02]  /*0490*/  PRMT R4, R5.reuse, 0x7632, R4 ;  /* 0x0000763205047816 */ /* 0x040fe40000000004 */
[----:B------:R-:W-:Y:S02]  /*04a0*/  FMNMX3 R8, R20, R13, R8, !PT ;  /* 0x0000000d14087276 */ /* 0x000fe40007800008 */
[----:B------:R-:W-:Y:S02]  /*04b0*/  SHF.L.U32 R13, R5, 0x10, RZ ;  /* 0x00000010050d7819 */ /* 0x000fe400000006ff */
[----:B------:R-:W-:Y:S01]  /*04c0*/  SHF.L.U32 R12, R4, 0x10, RZ ;  /* 0x00000010040c7819 */ /* 0x000fe200000006ff */
[----:B------:R-:W-:Y:S01]  /*04d0*/  IMAD.WIDE.U32 R4, R15, 0x10, R10 ;  /* 0x000000100f047825 */ /* 0x000fe200078e000a */
[----:B------:R-:W-:-:S02]  /*04e0*/  PRMT R14, R6, 0x7632, R14 ;  /* 0x00007632060e7816 */ /* 0x000fc4000000000e */
[----:B------:R-:W-:Y:S02]  /*04f0*/  SHF.L.U32 R11, R6, 0x10, RZ ;  /* 0x00000010060b7819 */ /* 0x000fe400000006ff */
[----:B------:R-:W-:Y:S02]  /*0500*/  FMNMX3 R8, R8, R13, R12, !PT ;  /* 0x0000000d08087276 */ /* 0x000fe4000780000c */
[----:B------:R-:W-:Y:S02]  /*0510*/  SHF.L.U32 R14, R14, 0x10, RZ ;  /* 0x000000100e0e7819 */ /* 0x000fe400000006ff */
[C---:B------:R-:W-:Y:S02]  /*0520*/  PRMT R6, R7.reuse, 0x7632, R6 ;  /* 0x0000763207067816 */ /* 0x040fe40000000006 */
[----:B------:R-:W-:Y:S02]  /*0530*/  SHF.L.U32 R7, R7, 0x10, RZ ;  /* 0x0000001007077819 */ /* 0x000fe400000006ff */
[----:B------:R-:W-:-:S02]  /*0540*/  FMNMX3 R8, R8, R11, R14, !PT ;  /* 0x0000000b08087276 */ /* 0x000fc4000780000e */
[----:B------:R-:W-:Y:S02]  /*0550*/  SHF.L.U32 R6, R6, 0x10, RZ ;  /* 0x0000001006067819 */ /* 0x000fe400000006ff */
[----:B------:R-:W-:Y:S02]  /*0560*/  MOV R10, R4 ;  /* 0x00000004000a7202 */ /* 0x000fe40000000f00 */
[----:B------:R-:W-:Y:S02]  /*0570*/  MOV R11, R5 ;  /* 0x00000005000b7202 */ /* 0x000fe40000000f00 */
[----:B------:R-:W-:Y:S01]  /*0580*/  FMNMX3 R20, R8, R7, R6, !PT ;  /* 0x0000000708147276 */ /* 0x000fe20007800006 */
[----:B------:R-:W-:Y:S06]  /*0590*/  @P1 BRA `(.L_x_4) ;  /* 0xfffffffc009c1947 */ /* 0x000fec000383ffff */
.L_x_3:
[----:B------:R-:W-:Y:S05]  /*05a0*/  BSYNC.RECONVERGENT B1 ;  /* 0x0000000000017941 */ /* 0x000fea0003800200 */
.L_x_2:
[----:B------:R-:W-:Y:S05]  /*05b0*/  @!P2 BRA `(.L_x_1) ;  /* 0x00000004003ca947 */ /* 0x000fea0003800000 */
.L_x_5:
[----:B------:R-:W-:-:S06]  /*05c0*/  IMAD.WIDE.U32 R4, R9, 0x2, R22 ;  /* 0x0000000209047825 */ /* 0x000fcc00078e0016 */
[----:B------:R-:W2:Y:S01]  /*05d0*/  LDG.E.128 R4, desc[UR14][R4.64] ;  /* 0x0000000e04047981 */ /* 0x000ea2000c1e1d00 */
[----:B------:R-:W-:-:S05]  /*05e0*/  IADD3 R21, PT, PT, R9, UR9, RZ ;  /* 0x0000000909157c10 */ /* 0x000fca000fffe0ff */
[----:B------:R-:W-:-:S06]  /*05f0*/  IMAD.WIDE.U32 R8, R21, 0x2, R22 ;  /* 0x0000000215087825 */ /* 0x000fcc00078e0016 */
[----:B------:R-:W3:Y:S01]  /*0600*/  LDG.E.128 R8, desc[UR14][R8.64] ;  /* 0x0000000e08087981 */ /* 0x000ee2000c1e1d00 */
[----:B------:R-:W-:-:S05]  /*0610*/  IADD3 R21, PT, PT, R21, UR9, RZ ;  /* 0x0000000915157c10 */ /* 0x000fca000fffe0ff */
[----:B------:R-:W-:-:S06]  /*0620*/  IMAD.WIDE.U32 R12, R21, 0x2, R22 ;  /* 0x00000002150c7825 */ /* 0x000fcc00078e0016 */
[----:B------:R-:W4:Y:S01]  /*0630*/  LDG.E.128 R12, desc[UR14][R12.64] ;  /* 0x0000000e0c0c7981 */ /* 0x000f22000c1e1d00 */
[----:B------:R-:W-:-:S05]  /*0640*/  IADD3 R21, PT, PT, R21, UR9, RZ ;  /* 0x0000000915157c10 */ /* 0x000fca000fffe0ff */
[----:B------:R-:W-:-:S06]  /*0650*/  IMAD.WIDE.U32 R16, R21, 0x2, R22 ;  /* 0x0000000215107825 */ /* 0x000fcc00078e0016 */
[----:B------:R-:W5:Y:S01]  /*0660*/  LDG.E.128 R16, desc[UR14][R16.64] ;  /* 0x0000000e10107981 */ /* 0x000f62000c1e1d00 */
[C---:B--2---:R-:W-:Y:S02]  /*0670*/  PRMT R2, R4.reuse, 0x7632, R2 ;  /* 0x0000763204027816 */ /* 0x044fe40000000002 */
[----:B------:R-:W-:Y:S02]  /*0680*/  SHF.L.U32 R25, R4, 0x10, RZ ;  /* 0x0000001004197819 */ /* 0x000fe400000006ff */
[----:B------:R-:W-:Y:S02]  /*0690*/  SHF.L.U32 R2, R2, 0x10, RZ ;  /* 0x0000001002027819 */ /* 0x000fe400000006ff */
[C---:B------:R-:W-:Y:S02]  /*06a0*/  PRMT R4, R5.reuse, 0x7632, R4 ;  /* 0x0000763205047816 */ /* 0x040fe40000000004 */
[----:B------:R-:W-:Y:S02]  /*06b0*/  FMNMX3 R2, R20, R25, R2, !PT ;  /* 0x0000001914027276 */ /* 0x000fe40007800002 */
[----:B------:R-:W-:-:S02]  /*06c0*/  SHF.L.U32 R5, R5, 0x10, RZ ;  /* 0x0000001005057819 */ /* 0x000fc400000006ff */
[----:B------:R-:W-:Y:S02]  /*06d0*/  SHF.L.U32 R4, R4, 0x10, RZ ;  /* 0x0000001004047819 */ /* 0x000fe400000006ff */
[----:B------:R-:W-:Y:S02]  /*06e0*/  PRMT R20, R6, 0x7632, R20 ;  /* 0x0000763206147816 */ /* 0x000fe40000000014 */
[--C-:B------:R-:W-:Y:S02]  /*06f0*/  FMNMX3 R2, R2, R5, R4.reuse, !PT ;  /* 0x0000000502027276 */ /* 0x100fe40007800004 */
[----:B------:R-:W-:Y:S02]  /*0700*/  SHF.L.U32 R5, R6, 0x10, RZ ;  /* 0x0000001006057819 */ /* 0x000fe400000006ff */
[----:B------:R-:W-:Y:S02]  /*0710*/  SHF.L.U32 R20, R20, 0x10, RZ ;  /* 0x0000001014147819 */ /* 0x000fe400000006ff */
[----:B------:R-:W-:-:S02]  /*0720*/  PRMT R4, R7, 0x7632, R4 ;  /* 0x0000763207047816 */ /* 0x000fc40000000004 */
[----:B------:R-:W-:Y:S02]  /*0730*/  SHF.L.U32 R7, R7, 0x10, RZ ;  /* 0x0000001007077819 */ /* 0x000fe400000006ff */
[----:B------:R-:W-:Y:S02]  /*0740*/  FMNMX3 R2, R2, R5, R20, !PT ;  /* 0x0000000502027276 */ /* 0x000fe40007800014 */
[----:B------:R-:W-:Y:S02]  /*0750*/  SHF.L.U32 R4, R4, 0x10, RZ ;  /* 0x0000001004047819 */ /* 0x000fe400000006ff */
[----:B---3--:R-:W-:Y:S02]  /*0760*/  PRMT R5, R8, 0x7632, R5 ;  /* 0x0000763208057816 */ /* 0x008fe40000000005 */
[----:B------:R-:W-:Y:S02]  /*0770*/  FMNMX3 R2, R2, R7, R4, !PT ;  /* 0x0000000702027276 */ /* 0x000fe40007800004 */
[----:B------:R-:W-:-:S02]  /*0780*/  SHF.L.U32 R7, R8, 0x10, RZ ;  /* 0x0000001008077819 */ /* 0x000fc400000006ff */
[----:B------:R-:W-:Y:S02]  /*0790*/  SHF.L.U32 R5, R5, 0x10, RZ ;  /* 0x0000001005057819 */ /* 0x000fe400000006ff */
[C---:B------:R-:W-:Y:S02]  /*07a0*/  PRMT R4, R9.reuse, 0x7632, R4 ;  /* 0x0000763209047816 */ /* 0x040fe40000000004 */
[--C-:B------:R-:W-:Y:S02]  /*07b0*/  FMNMX3 R2, R2, R7, R5.reuse, !PT ;  /* 0x0000000702027276 */ /* 0x100fe40007800005 */
[----:B------:R-:W-:Y:S02]  /*07c0*/  SHF.L.U32 R9, R9, 0x10, RZ ;  /* 0x0000001009097819 */ /* 0x000fe400000006ff */
[----:B------:R-:W-:Y:S02]  /*07d0*/  SHF.L.U32 R4, R4, 0x10, RZ ;  /* 0x0000001004047819 */ /* 0x000fe400000006ff */
[----:B------:R-:W-:-:S02]  /*07e0*/  PRMT R5, R10, 0x7632, R5 ;  /* 0x000076320a057816 */ /* 0x000fc40000000005 */
[--C-:B------:R-:W-:Y:S02]  /*07f0*/  FMNMX3 R2, R2, R9, R4.reuse, !PT ;  /* 0x0000000902027276 */ /* 0x100fe40007800004 */
[----:B------:R-:W-:Y:S02]  /*0800*/  PRMT R4, R11, 0x7632, R4 ;  /* 0x000076320b047816 */ /* 0x000fe40000000004 */
[----:B------:R-:W-:Y:S02]  /*0810*/  SHF.L.U32 R7, R10, 0x10, RZ ;  /* 0x000000100a077819 */ /* 0x000fe400000006ff */
[----:B------:R-:W-:Y:S01]  /*0820*/  SHF.L.U32 R5, R5, 0x10, RZ ;  /* 0x0000001005057819 */ /* 0x000fe200000006ff */
[----:B------:R-:W-:Y:S01]  /*0830*/  IMAD.U32 R4, R4, 0x10000, RZ ;  /* 0x0001000004047824 */ /* 0x000fe200078e00ff */
[----:B------:R-:W-:Y:S02]  /*0840*/  SHF.L.U32 R11, R11, 0x10, RZ ;  /* 0x000000100b0b7819 */ /* 0x000fe400000006ff */
[----:B------:R-:W-:-:S02]  /*0850*/  FMNMX3 R2, R2, R7, R5, !PT ;  /* 0x0000000702027276 */ /* 0x000fc40007800005 */
[----:B----4-:R-:W-:Y:S02]  /*0860*/  PRMT R5, R12, 0x7632, R5 ;  /* 0x000076320c057816 */ /* 0x010fe40000000005 */
[--C-:B------:R-:W-:Y:S02]  /*0870*/  FMNMX3 R2, R2, R11, R4.reuse, !PT ;  /* 0x0000000b02027276 */ /* 0x100fe40007800004 */
[----:B------:R-:W-:Y:S02]  /*0880*/  SHF.L.U32 R7, R12, 0x10, RZ ;  /* 0x000000100c077819 */ /* 0x000fe400000006ff */
[----:B------:R-:W-:Y:S02]  /*0890*/  SHF.L.U32 R5, R5, 0x10, RZ ;  /* 0x0000001005057819 */ /* 0x000fe400000006ff */
[----:B------:R-:W-:Y:S02]  /*08a0*/  PRMT R4, R13, 0x7632, R4 ;  /* 0x000076320d047816 */ /* 0x000fe40000000004 */
[----:B------:R-:W-:-:S02]  /*08b0*/  FMNMX3 R2, R2, R7, R5, !PT ;  /* 0x0000000702027276 */ /* 0x000fc40007800005 */
[----:B------:R-:W-:Y:S02]  /*08c0*/  SHF.L.U32 R13, R13, 0x10, RZ ;  /* 0x000000100d0d7819 */ /* 0x000fe400000006ff */
[----:B------:R-:W-:Y:S02]  /*08d0*/  SHF.L.U32 R4, R4, 0x10, RZ ;  /* 0x0000001004047819 */ /* 0x000fe400000006ff */
[----:B------:R-:W-:Y:S02]  /*08e0*/  PRMT R5, R14, 0x7632, R5 ;  /* 0x000076320e057816 */ /* 0x000fe40000000005 */
[----:B------:R-:W-:Y:S02]  /*08f0*/  FMNMX3 R2, R2, R13, R4, !PT ;  /* 0x0000000d02027276 */ /* 0x000fe40007800004 */
[----:B------:R-:W-:Y:S02]  /*0900*/  SHF.L.U32 R7, R14, 0x10, RZ ;  /* 0x000000100e077819 */ /* 0x000fe400000006ff */
[----:B------:R-:W-:-:S02]  /*0910*/  SHF.L.U32 R5, R5, 0x10, RZ ;  /* 0x0000001005057819 */ /* 0x000fc400000006ff */
[----:B------:R-:W-:Y:S02]  /*0920*/  PRMT R4, R15, 0x7632, R4 ;  /* 0x000076320f047816 */ /* 0x000fe40000000004 */
[----:B------:R-:W-:Y:S02]  /*0930*/  IADD3 R9, PT, PT, R21, UR9, RZ ;  /* 0x0000000915097c10 */ /* 0x000fe4000fffe0ff */
[----:B------:R-:W-:Y:S02]  /*0940*/  SHF.L.U32 R15, R15, 0x10, RZ ;  /* 0x000000100f0f7819 */ /* 0x000fe400000006ff */
[--C-:B------:R-:W-:Y:S02]  /*0950*/  FMNMX3 R2, R2, R7, R5.reuse, !PT ;  /* 0x0000000702027276 */ /* 0x100fe40007800005 */
[----:B------:R-:W-:Y:S02]  /*0960*/  SHF.L.U32 R4, R4, 0x10, RZ ;  /* 0x0000001004047819 */ /* 0x000fe400000006ff */
[----:B-----5:R-:W-:-:S02]  /*0970*/  PRMT R5, R16, 0x7632, R5 ;  /* 0x0000763210057816 */ /* 0x020fc40000000005 */
[----:B------:R-:W-:Y:S02]  /*0980*/  IADD3 R6, PT, PT, R9, 0x7, RZ ;  /* 0x0000000709067810 */ /* 0x000fe40007ffe0ff */
[--C-:B------:R-:W-:Y:S02]  /*0990*/  FMNMX3 R2, R2, R15, R4.reuse, !PT ;  /* 0x0000000f02027276 */ /* 0x100fe40007800004 */
[----:B------:R-:W-:Y:S02]  /*09a0*/  SHF.L.U32 R7, R16, 0x10, RZ ;  /* 0x0000001010077819 */ /* 0x000fe400000006ff */
[----:B------:R-:W-:Y:S02]  /*09b0*/  SHF.L.U32 R5, R5, 0x10, RZ ;  /* 0x0000001005057819 */ /* 0x000fe400000006ff */
[----:B------:R-:W-:Y:S02]  /*09c0*/  PRMT R4, R17, 0x7632, R4 ;  /* 0x0000763211047816 */ /* 0x000fe40000000004 */
[----:B------:R-:W-:-:S02]  /*09d0*/  ISETP.GE.AND P1, PT, R6, UR19, PT ;  /* 0x0000001306007c0c */ /* 0x000fc4000bf26270 */
[--C-:B------:R-:W-:Y:S02]  /*09e0*/  FMNMX3 R2, R2, R7, R5.reuse, !PT ;  /* 0x0000000702027276 */ /* 0x100fe40007800005 */
[----:B------:R-:W-:Y:S02]  /*09f0*/  SHF.L.U32 R17, R17, 0x10, RZ ;  /* 0x0000001011117819 */ /* 0x000fe400000006ff */
[----:B------:R-:W-:Y:S02]  /*0a00*/  SHF.L.U32 R4, R4, 0x10, RZ ;  /* 0x0000001004047819 */ /* 0x000fe400000006ff */
[----:B------:R-:W-:Y:S02]  /*0a10*/  PRMT R5, R18, 0x7632, R5 ;  /* 0x0000763212057816 */ /* 0x000fe40000000005 */
[----:B------:R-:W-:Y:S02]  /*0a20*/  FMNMX3 R2, R2, R17, R4, !PT ;  /* 0x0000001102027276 */ /* 0x000fe40007800004 */
[----:B------:R-:W-:-:S02]  /*0a30*/  SHF.L.U32 R7, R18, 0x10, RZ ;  /* 0x0000001012077819 */ /* 0x000fc400000006ff */
[----:B------:R-:W-:Y:S02]  /*0a40*/  SHF.L.U32 R5, R5, 0x10, RZ ;  /* 0x0000001005057819 */ /* 0x000fe400000006ff */
[C---:B------:R-:W-:Y:S02]  /*0a50*/  PRMT R4, R19.reuse, 0x7632, R4 ;  /* 0x0000763213047816 */ /* 0x040fe40000000004 */
[----:B------:R-:W-:Y:S02]  /*0a60*/  SHF.L.U32 R19, R19, 0x10, RZ ;  /* 0x0000001013137819 */ /* 0x000fe400000006ff */
[----:B------:R-:W-:Y:S02]  /*0a70*/  FMNMX3 R2, R2, R7, R5, !PT ;  /* 0x0000000702027276 */ /* 0x000fe40007800005 */
[----:B------:R-:W-:-:S04]  /*0a80*/  SHF.L.U32 R4, R4, 0x10, RZ ;  /* 0x0000001004047819 */ /* 0x000fc800000006ff */
[----:B------:R-:W-:Y:S01]  /*0a90*/  FMNMX3 R20, R2, R19, R4, !PT ;  /* 0x0000001302147276 */ /* 0x000fe20007800004 */
[----:B------:R-:W-:Y:S06]  /*0aa0*/  @!P1 BRA `(.L_x_5) ;  /* 0xfffffff800c49947 */ /* 0x000fec000383ffff */
.L_x_1:
[----:B------:R-:W-:Y:S05]  /*0ab0*/  BSYNC.RECONVERGENT B0 ;  /* 0x0000000000007941 */ /* 0x000fea0003800200 */
.L_x_0:
[----:B------:R-:W-:Y:S01]  /*0ac0*/  USHF.R.S32.HI UR4, URZ, 0x1f, UR19 ;  /* 0x0000001fff047899 */ /* 0x000fe20008011413 */
[----:B------:R-:W-:Y:S03]  /*0ad0*/  BSSY.RECONVERGENT B0, `(.L_x_6) ;  /* 0x000000e000007945 */ /* 0x000fe60003800200 */
[----:B------:R-:W-:-:S04]  /*0ae0*/  ULEA.HI UR4, UR4, UR19, URZ, 0x3 ;  /* 0x0000001304047291 */ /* 0x000fc8000f8f18ff */
[----:B------:R-:W-:-:S06]  /*0af0*/  ULOP3.LUT UR4, UR4, 0xfffffff8, URZ, 0xc0, !UPT ;  /* 0xfffffff804047892 */ /* 0x000fcc000f8ec0ff */
[----:B------:R-:W-:-:S04]  /*0b00*/  IADD3 R2, PT, PT, R0, UR4, RZ ;  /* 0x0000000400027c10 */ /* 0x000fc8000fffe0ff */
[----:B------:R-:W-:-:S13]  /*0b10*/  ISETP.GE.AND P1, PT, R2, UR19, PT ;  /* 0x0000001302007c0c */ /* 0x000fda000bf26270 */
[----:B------:R-:W-:Y:S05]  /*0b20*/  @P1 BRA `(.L_x_7) ;  /* 0x0000000000201947 */ /* 0x000fea0003800000 */
[----:B------:R-:W-:-:S07]  /*0b30*/  MOV R7, R2 ;  /* 0x0000000200077202 */ /* 0x000fce0000000f00 */
.L_x_8:
[----:B------:R-:W-:-:S06]  /*0b40*/  IMAD.WIDE R4, R7, 0x2, R22 ;  /* 0x0000000207047825 */ /* 0x000fcc00078e0216 */
[----:B------:R-:W2:Y:S01]  /*0b50*/  LDG.E.U16 R4, desc[UR14][R4.64] ;  /* 0x0000000e04047981 */ /* 0x000ea2000c1e1500 */
[----:B------:R-:W-:-:S04]  /*0b60*/  IADD3 R7, PT, PT, R7, UR18, RZ ;  /* 0x0000001207077c10 */ /* 0x000fc8000fffe0ff */
[----:B------:R-:W-:Y:S02]  /*0b70*/  ISETP.GE.AND P1, PT, R7, UR19, PT ;  /* 0x0000001307007c0c */ /* 0x000fe4000bf26270 */
[----:B--2---:R-:W-:-:S04]  /*0b80*/  SHF.L.U32 R9, R4, 0x10, RZ ;  /* 0x0000001004097819 */ /* 0x004fc800000006ff */
[----:B------:R-:W-:-:S07]  /*0b90*/  FMNMX R20, R9, R20, !PT ;  /* 0x0000001409147209 */ /* 0x000fce0007800000 */
[----:B------:R-:W-:Y:S05]  /*0ba0*/  @!P1 BRA `(.L_x_8) ;  /* 0xfffffffc00e49947 */ /* 0x000fea000383ffff */
.L_x_7:
[----:B------:R-:W-:Y:S05]  /*0bb0*/  BSYNC.RECONVERGENT B0 ;  /* 0x0000000000007941 */ /* 0x000fea0003800200 */
.L_x_6:
[----:B------:R-:W0:Y:S01]  /*0bc0*/  SHFL.DOWN PT, R5, R20, 0x10, 0x1f ;  /* 0x0a001f0014057f89 */ /* 0x000e2200000e0000 */
[----:B------:R-:W1:Y:S01]  /*0bd0*/  S2UR UR6, SR_CgaCtaId ;  /* 0x00000000000679c3 */ /* 0x000e620000008800 */
[----:B------:R-:W-:Y:S01]  /*0be0*/  LOP3.LUT P1, RZ, R0, 0x1f, RZ, 0xc0, !PT ;  /* 0x0000001f00ff7812 */ /* 0x000fe2000782c0ff */
[----:B------:R-:W-:Y:S01]  /*0bf0*/  UMOV UR4, 0x400 ;  /* 0x0000040000047882 */ /* 0x000fe20000000000 */
[----:B------:R-:W-:Y:S01]  /*0c00*/  SHF.R.U32.HI R21, RZ, 0x3, R0 ;  /* 0x00000003ff157819 */ /* 0x000fe20000011600 */
[----:B------:R-:W-:Y:S03]  /*0c10*/  BSSY.RECONVERGENT B0, `(.L_x_9) ;  /* 0x0000051000007945 */ /* 0x000fe60003800200 */
[----:B------:R-:W-:Y:S02]  /*0c20*/  LOP3.LUT R21, R21, 0x7c, RZ, 0xc0, !PT ;  /* 0x0000007c15157812 */ /* 0x000fe400078ec0ff */
[----:B0-----:R-:W-:Y:S01]  /*0c30*/  FMNMX R5, R5, R20, !PT ;  /* 0x0000001405057209 */ /* 0x001fe20007800000 */
[----:B-1----:R-:W-:-:S04]  /*0c40*/  ULEA UR6, UR6, UR4, 0x18 ;  /* 0x0000000406067291 */ /* 0x002fc8000f8ec0ff */
[----:B------:R-:W0:Y:S02]  /*0c50*/  SHFL.DOWN PT, R4, R5, 0x8, 0x1f ;  /* 0x09001f0005047f89 */ /* 0x000e2400000e0000 */
[----:B0-----:R-:W-:-:S05]  /*0c60*/  FMNMX R4, R5, R4, !PT ;  /* 0x0000000405047209 */ /* 0x001fca0007800000 */
[----:B------:R-:W0:Y:S02]  /*0c70*/  SHFL.DOWN PT, R7, R4, 0x4, 0x1f ;  /* 0x08801f0004077f89 */ /* 0x000e2400000e0000 */
[----:B0-----:R-:W-:-:S05]  /*0c80*/  FMNMX R7, R4, R7, !PT ;  /* 0x0000000704077209 */ /* 0x001fca0007800000 */
[----:B------:R-:W0:Y:S02]  /*0c90*/  SHFL.DOWN PT, R6, R7, 0x2, 0x1f ;  /* 0x08401f0007067f89 */ /* 0x000e2400000e0000 */
[----:B0-----:R-:W-:-:S05]  /*0ca0*/  FMNMX R6, R7, R6, !PT ;  /* 0x0000000607067209 */ /* 0x001fca0007800000 */
[----:B------:R-:W0:Y:S02]  /*0cb0*/  SHFL.DOWN PT, R9, R6, 0x1, 0x1f ;  /* 0x08201f0006097f89 */ /* 0x000e2400000e0000 */
[----:B0-----:R-:W-:-:S05]  /*0cc0*/  FMNMX R8, R6, R9, !PT ;  /* 0x0000000906087209 */ /* 0x001fca0007800000 */
[----:B------:R0:W-:Y:S01]  /*0cd0*/  @!P1 STS [R21+UR6], R8 ;  /* 0x0000000815009988 */ /* 0x0001e20008000806 */
[----:B------:R-:W-:Y:S01]  /*0ce0*/  BAR.SYNC.DEFER_BLOCKING 0x0 ;  /* 0x0000000000007b1d */ /* 0x000fe20000010000 */
[----:B------:R-:W-:-:S13]  /*0cf0*/  ISETP.NE.AND P1, PT, R0, RZ, PT ;  /* 0x000000ff0000720c */ /* 0x000fda0003f25270 */
[----:B0-----:R-:W-:Y:S05]  /*0d00*/  @P1 BRA `(.L_x_10) ;  /* 0x0000000400041947 */ /* 0x001fea0003800000 */
[----:B------:R-:W-:Y:S01]  /*0d10*/  UIADD3 UR4, UPT, UPT, UR18, 0x1f, URZ ;  /* 0x0000001f12047890 */ /* 0x000fe2000fffe0ff */
[----:B------:R-:W-:-:S03]  /*0d20*/  MOV R20, 0xfcf0bdc2 ;  /* 0xfcf0bdc200147802 */ /* 0x000fc60000000f00 */
[----:B------:R-:W-:-:S04]  /*0d30*/  USHF.R.U32.HI UR7, URZ, 0x5, UR4 ;  /* 0x00000005ff077899 */ /* 0x000fc80008011604 */
[----:B------:R-:W-:Y:S02]  /*0d40*/  UIADD3 UR4, UPT, UPT, UR7, -0x1, URZ ;  /* 0xffffffff07047890 */ /* 0x000fe4000fffe0ff */
[----:B------:R-:W-:Y:S02]  /*0d50*/  ULOP3.LUT UR16, UR7, 0xf, URZ, 0xc0, !UPT ;  /* 0x0000000f07107892 */ /* 0x000fe4000f8ec0ff */
[----:B------:R-:W-:Y:S02]  /*0d60*/  UISETP.GE.U32.AND UP1, UPT, UR4, 0xf, UPT ;  /* 0x0000000f0400788c */ /* 0x000fe4000bf26070 */
[----:B------:R-:W-:Y:S01]  /*0d70*/  UISETP.NE.AND UP0, UPT, UR16, URZ, UPT ;  /* 0x000000ff1000728c */ /* 0x000fe2000bf05270 */
[----:B------:R-:W-:-:S06]  /*0d80*/  UMOV UR4, URZ ;  /* 0x000000ff00047c82 */ /* 0x000fcc0008000000 */
[----:B------:R-:W-:Y:S05]  /*0d90*/  BRA.U !UP1, `(.L_x_11) ;  /* 0x0000000109547547 */ /* 0x000fea000b800000 */
[----:B------:R-:W-:Y:S01]  /*0da0*/  ULOP3.LUT UR8, UR7, 0x7fffff0, URZ, 0xc0, !UPT ;  /* 0x07fffff007087892 */ /* 0x000fe2000f8ec0ff */
[----:B------:R-:W-:Y:S01]  /*0db0*/  MOV R20, 0xfcf0bdc2 ;  /* 0xfcf0bdc200147802 */ /* 0x000fe20000000f00 */
[----:B------:R-:W-:Y:S02]  /*0dc0*/  ULOP3.LUT UR4, UR7, 0x70, URZ, 0xc0, !UPT ;  /* 0x0000007007047892 */ /* 0x000fe4000f8ec0ff */
[----:B------:R-:W-:Y:S02]  /*0dd0*/  UIADD3 UR17, UPT, UPT, UR6, 0x20, URZ ;  /* 0x0000002006117890 */ /* 0x000fe4000fffe0ff */
[----:B------:R-:W-:-:S12]  /*0de0*/  UIADD3 UR8, UPT, UPT, -UR8, URZ, URZ ;  /* 0x000000ff08087290 */ /* 0x000fd8000fffe1ff */
.L_x_12:
[----:B------:R-:W0:Y:S01]  /*0df0*/  LDS.128 R4, [UR17+-0x20] ;  /* 0xffffe011ff047984 */ /* 0x000e220008000c00 */
[----:B------:R-:W-:-:S03]  /*0e00*/  UIADD3 UR8, UPT, UPT, UR8, 0x10, URZ ;  /* 0x0000001008087890 */ /* 0x000fc6000fffe0ff */
[----:B------:R-:W1:Y:S01]  /*0e10*/  LDS.128 R8, [UR17+-0x10] ;  /* 0xfffff011ff087984 */ /* 0x000e620008000c00 */
[----:B------:R-:W-:-:S03]  /*0e20*/  UISETP.NE.AND UP1, UPT, UR8, URZ, UPT ;  /* 0x000000ff0800728c */ /* 0x000fc6000bf25270 */
[----:B------:R-:W2:Y:S04]  /*0e30*/  LDS.128 R12, [UR17] ;  /* 0x00000011ff0c7984 */ /* 0x000ea80008000c00 */
[----:B------:R-:W3:Y:S01]  /*0e40*/  LDS.128 R16, [UR17+0x10] ;  /* 0x00001011ff107984 */ /* 0x000ee20008000c00 */
[----:B------:R-:W-:Y:S01]  /*0e50*/  UIADD3 UR17, UPT, UPT, UR17, 0x40, URZ ;  /* 0x0000004011117890 */ /* 0x000fe2000fffe0ff */
[----:B0-----:R-:W-:-:S04]  /*0e60*/  FMNMX3 R4, R20, R4, R5, !PT ;  /* 0x0000000414047276 */ /* 0x001fc80007800005 */
[----:B------:R-:W-:-:S04]  /*0e70*/  FMNMX3 R4, R4, R6, R7, !PT ;  /* 0x0000000604047276 */ /* 0x000fc80007800007 */
[----:B-1----:R-:W-:-:S04]  /*0e80*/  FMNMX3 R4, R4, R8, R9, !PT ;  /* 0x0000000804047276 */ /* 0x002fc80007800009 */
[----:B------:R-:W-:-:S04]  /*0e90*/  FMNMX3 R4, R4, R10, R11, !PT ;  /* 0x0000000a04047276 */ /* 0x000fc8000780000b */
[----:B--2---:R-:W-:-:S04]  /*0ea0*/  FMNMX3 R4, R4, R12, R13, !PT ;  /* 0x0000000c04047276 */ /* 0x004fc8000780000d */
[----:B------:R-:W-:-:S04]  /*0eb0*/  FMNMX3 R4, R4, R14, R15, !PT ;  /* 0x0000000e04047276 */ /* 0x000fc8000780000f */
[----:B---3--:R-:W-:-:S04]  /*0ec0*/  FMNMX3 R4, R4, R16, R17, !PT ;  /* 0x0000001004047276 */ /* 0x008fc80007800011 */
[----:B------:R-:W-:Y:S01]  /*0ed0*/  FMNMX3 R20, R4, R18, R19, !PT ;  /* 0x0000001204147276 */ /* 0x000fe20007800013 */
[----:B------:R-:W-:Y:S06]  /*0ee0*/  BRA.U UP1, `(.L_x_12) ;  /* 0xfffffffd01c07547 */ /* 0x000fec000b83ffff */
.L_x_11:
[----:B------:R-:W-:Y:S05]  /*0ef0*/  BRA.U !UP0, `(.L_x_13) ;  /* 0x0000000108847547 */ /* 0x000fea000b800000 */
[----:B------:R-:W-:Y:S02]  /*0f00*/  UISETP.GE.U32.AND UP0, UPT, UR16, 0x8, UPT ;  /* 0x000000081000788c */ /* 0x000fe4000bf06070 */
[----:B------:R-:W-:-:S04]  /*0f10*/  ULOP3.LUT UR8, UR7, 0x7, URZ, 0xc0, !UPT ;  /* 0x0000000707087892 */ /* 0x000fc8000f8ec0ff */
[----:B------:R-:W-:-:S03]  /*0f20*/  UISETP.NE.AND UP1, UPT, UR8, URZ, UPT ;  /* 0x000000ff0800728c */ /* 0x000fc6000bf25270 */
[----:B------:R-:W-:Y:S08]  /*0f30*/  BRA.U !UP0, `(.L_x_14) ;  /* 0x0000000108247547 */ /* 0x000ff0000b800000 */
[----:B------:R-:W-:Y:S01]  /*0f40*/  MOV R12, UR4 ;  /* 0x00000004000c7c02 */ /* 0x000fe20008000f00 */
[----:B------:R-:W-:-:S03]  /*0f50*/  UIADD3 UR4, UPT, UPT, UR4, 0x8, URZ ;  /* 0x0000000804047890 */ /* 0x000fc6000fffe0ff */
[----:B------:R-:W-:-:S05]  /*0f60*/  LEA R12, R12, UR6, 0x2 ;  /* 0x000000060c0c7c11 */ /* 0x000fca000f8e10ff */
[----:B------:R-:W0:Y:S04]  /*0f70*/  LDS.128 R4, [R12] ;  /* 0x000000000c047984 */ /* 0x000e280000000c00 */
[----:B------:R-:W1:Y:S01]  /*0f80*/  LDS.128 R8, [R12+0x10] ;  /* 0x000010000c087984 */ /* 0x000e620000000c00 */
[----:B0-----:R-:W-:-:S04]  /*0f90*/  FMNMX3 R4, R20, R4, R5, !PT ;  /* 0x0000000414047276 */ /* 0x001fc80007800005 */
[----:B------:R-:W-:-:S04]  /*0fa0*/  FMNMX3 R4, R4, R6, R7, !PT ;  /* 0x0000000604047276 */ /* 0x000fc80007800007 */
[----:B-1----:R-:W-:-:S04]  /*0fb0*/  FMNMX3 R4, R4, R8, R9, !PT ;  /* 0x0000000804047276 */ /* 0x002fc80007800009 */
[----:B------:R-:W-:-:S07]  /*0fc0*/  FMNMX3 R20, R4, R10, R11, !PT ;  /* 0x0000000a04147276 */ /* 0x000fce000780000b */
.L_x_14:
[----:B------:R-:W-:Y:S05]  /*0fd0*/  BRA.U !UP1, `(.L_x_13) ;  /* 0x00000001094c7547 */ /* 0x000fea000b800000 */
[----:B------:R-:W-:Y:S01]  /*0fe0*/  UISETP.GE.U32.AND UP0, UPT, UR8, 0x4, UPT ;  /* 0x000000040800788c */ /* 0x000fe2000bf06070 */
[----:B------:R-:W-:Y:S01]  /*0ff0*/  MOV R4, UR4 ;  /* 0x0000000400047c02 */ /* 0x000fe20008000f00 */
[----:B------:R-:W-:-:S04]  /*1000*/  ULOP3.LUT UR7, UR7, 0x3, URZ, 0xc0, !UPT ;  /* 0x0000000307077892 */ /* 0x000fc8000f8ec0ff */
[----:B------:R-:W-:Y:S01]  /*1010*/  PLOP3.LUT P2, PT, PT, PT, UP0, 0x80, 0x8 ;  /* 0x000000000008781c */ /* 0x000fe20003f4f008 */
[----:B------:R-:W-:-:S04]  /*1020*/  UISETP.NE.AND UP1, UPT, UR7, URZ, UPT ;  /* 0x000000ff0700728c */ /* 0x000fc8000bf25270 */
[----:B------:R-:W-:-:S08]  /*1030*/  @UP0 UIADD3 UR4, UPT, UPT, UR4, 0x4, URZ ;  /* 0x0000000404040890 */ /* 0x000fd0000fffe0ff */
[----:B------:R-:W-:-:S06]  /*1040*/  @P2 LEA R4, R4, UR6, 0x2 ;  /* 0x0000000604042c11 */ /* 0x000fcc000f8e10ff */
[----:B------:R-:W0:Y:S02]  /*1050*/  @P2 LDS.128 R4, [R4] ;  /* 0x0000000004042984 */ /* 0x000e240000000c00 */
[----:B0-----:R-:W-:-:S04]  /*1060*/  @P2 FMNMX3 R5, R20, R4, R5, !PT ;  /* 0x0000000414052276 */ /* 0x001fc80007800005 */
[----:B------:R-:W-:Y:S01]  /*1070*/  @P2 FMNMX3 R20, R5, R6, R7, !PT ;  /* 0x0000000605142276 */ /* 0x000fe20007800007 */
[----:B------:R-:W-:Y:S06]  /*1080*/  BRA.U !UP1, `(.L_x_13) ;  /* 0x0000000109207547 */ /* 0x000fec000b800000 */
[----:B------:R-:W-:Y:S02]  /*1090*/  ULEA UR4, UR4, UR6, 0x2 ;  /* 0x0000000604047291 */ /* 0x000fe4000f8e10ff */
[----:B------:R-:W-:-:S12]  /*10a0*/  UIADD3 UR7, UPT, UPT, -UR7, URZ, URZ ;  /* 0x000000ff07077290 */ /* 0x000fd8000fffe1ff */
.L_x_15:
[----:B------:R-:W0:Y:S01]  /*10b0*/  LDS R5, [UR4] ;  /* 0x00000004ff057984 */ /* 0x000e220008000800 */
[----:B------:R-:W-:Y:S02]  /*10c0*/  UIADD3 UR7, UPT, UPT, UR7, 0x1, URZ ;  /* 0x0000000107077890 */ /* 0x000fe4000fffe0ff */
[----:B------:R-:W-:Y:S02]  /*10d0*/  UIADD3 UR4, UPT, UPT, UR4, 0x4, URZ ;  /* 0x0000000404047890 */ /* 0x000fe4000fffe0ff */
[----:B------:R-:W-:Y:S01]  /*10e0*/  UISETP.NE.AND UP0, UPT, UR7, URZ, UPT ;  /* 0x000000ff0700728c */ /* 0x000fe2000bf05270 */
[----:B0-----:R-:W-:-:S08]  /*10f0*/  FMNMX R20, R5, R20, !PT ;  /* 0x0000001405147209 */ /* 0x001fd00007800000 */
[----:B------:R-:W-:Y:S05]  /*1100*/  BRA.U UP0, `(.L_x_15) ;  /* 0xfffffffd00e87547 */ /* 0x000fea000b83ffff */
.L_x_13:
[----:B------:R0:W-:Y:S02]  /*1110*/  STS [UR6], R20 ;  /* 0x00000014ff007988 */ /* 0x0001e40008000806 */
.L_x_10:
[----:B------:R-:W-:Y:S05]  /*1120*/  BSYNC.RECONVERGENT B0 ;  /* 0x0000000000007941 */ /* 0x000fea0003800200 */
.L_x_9:
[----:B------:R-:W-:Y:S01]  /*1130*/  BAR.SYNC.DEFER_BLOCKING 0x0 ;  /* 0x0000000000007b1d */ /* 0x000fe20000010000 */
[----:B------:R-:W-:-:S05]  /*1140*/  HFMA2 R24, -RZ, RZ, 0, 0 ;  /* 0x00000000ff187431 */ /* 0x000fca00000001ff */
[----:B------:R-:W-:Y:S01]  /*1150*/  BSSY.RECONVERGENT B0, `(.L_x_16) ;  /* 0x0000199000007945 */ /* 0x000fe20003800200 */
[----:B0-----:R-:W0:Y:S03]  /*1160*/  LDS R20, [UR6] ;  /* 0x00000006ff147984 */ /* 0x001e260008000800 */
[----:B------:R-:W-:Y:S05]  /*1170*/  @P0 BRA `(.L_x_17) ;  /* 0x0000001800580947 */ /* 0x000fea0003800000 */
[----:B------:R-:W1:Y:S01]  /*1180*/  I2F.U32.RP R8, UR9 ;  /* 0x0000000900087d06 */ /* 0x000e620008209000 */
[----:B------:R-:W-:Y:S01]  /*1190*/  IADD3 R6, PT, PT, R3, UR9, RZ ;  /* 0x0000000903067c10 */ /* 0x000fe2000fffe0ff */
[----:B------:R-:W-:Y:S01]  /*11a0*/  BSSY.RECONVERGENT B1, `(.L_x_18) ;  /* 0x0000073000017945 */ /* 0x000fe20003800200 */
[----:B------:R-:W-:Y:S02]  /*11b0*/  MOV R7, 0x7 ;  /* 0x0000000700077802 */ /* 0x000fe40000000f00 */
[----:B------:R-:W-:Y:S02]  /*11c0*/  IADD3 R9, PT, PT, RZ, -UR9, RZ ;  /* 0x80000009ff097c10 */ /* 0x000fe4000fffe0ff */
[----:B------:R-:W-:Y:S02]  /*11d0*/  VIADDMNMX.U32 R4, R6, R7, UR19, !PT ;  /* 0x0000001306047e46 */ /* 0x000fe4000f800007 */
[----:B------:R-:W-:Y:S02]  /*11e0*/  ISETP.NE.U32.AND P4, PT, RZ, UR9, PT ;  /* 0x00000009ff007c0c */ /* 0x000fe4000bf85070 */
[----:B------:R-:W-:-:S02]  /*11f0*/  IADD3 R7, PT, PT, R4, -0x7, RZ ;  /* 0xfffffff904077810 */ /* 0x000fc40007ffe0ff */
[----:B------:R-:W-:Y:S01]  /*1200*/  MOV R4, RZ ;  /* 0x000000ff00047202 */ /* 0x000fe20000000f00 */
[----:B-1----:R-:W1:Y:S01]  /*1210*/  MUFU.RCP R8, R8 ;  /* 0x0000000800087308 */ /* 0x002e620000001000 */
[----:B------:R-:W-:Y:S02]  /*1220*/  ISETP.NE.AND P2, PT, R7, R6, PT ;  /* 0x000000060700720c */ /* 0x000fe40003f45270 */
[----:B------:R-:W-:Y:S02]  /*1230*/  MOV R24, RZ ;  /* 0x000000ff00187202 */ /* 0x000fe40000000f00 */
[----:B------:R-:W-:Y:S02]  /*1240*/  MOV R25, R3 ;  /* 0x0000000300197202 */ /* 0x000fe40000000f00 */
[----:B-1----:R-:W-:Y:S02]  /*1250*/  IADD3 R5, PT, PT, R8, 0xffffffe, RZ ;  /* 0x0ffffffe08057810 */ /* 0x002fe40007ffe0ff */
[----:B------:R-:W-:-:S04]  /*1260*/  SEL R8, RZ, 0x1, !P2 ;  /* 0x00000001ff087807 */ /* 0x000fc80005000000 */
[----:B------:R-:W1:Y:S01]  /*1270*/  F2I.FTZ.U32.TRUNC.NTZ R5, R5 ;  /* 0x0000000500057305 */ /* 0x000e62000021f000 */
[----:B------:R-:W-:Y:S01]  /*1280*/  IADD3 R6, PT, PT, R7, -R6, -R8 ;  /* 0x8000000607067210 */ /* 0x000fe20007ffe808 */
[----:B-1----:R-:W-:-:S04]  /*1290*/  IMAD R9, R9, R5, RZ ;  /* 0x0000000509097224 */ /* 0x002fc800078e02ff */
        /* <DEDUP_REMOVED lines=10> */
[----:B------:R-:W-:-:S04]  /*1340*/  IADD3 R6, PT, PT, R8, R9, RZ ;  /* 0x0000000908067210 */ /* 0x000fc80007ffe0ff */
[C---:B------:R-:W-:Y:S02]  /*1350*/  LOP3.LUT R4, R6.reuse, 0x3, RZ, 0xc0, !PT ;  /* 0x0000000306047812 */ /* 0x040fe400078ec0ff */
[----:B------:R-:W-:Y:S02]  /*1360*/  ISETP.GE.U32.AND P2, PT, R6, 0x3, PT ;  /* 0x000000030600780c */ /* 0x000fe40003f46070 */
[----:B------:R-:W-:-:S13]  /*1370*/  ISETP.NE.AND P3, PT, R4, 0x3, PT ;  /* 0x000000030400780c */ /* 0x000fda0003f65270 */
[----:B------:R-:W-:Y:S05]  /*1380*/  @!P3 BRA `(.L_x_19) ;  /* 0x000000040050b947 */ /* 0x000fea0003800000 */
[----:B------:R-:W-:Y:S01]  /*1390*/  IMAD.MOV.U32 R5, RZ, RZ, 0x10 ;  /* 0x00000010ff057424 */ /* 0x000fe200078e00ff */
[----:B------:R-:W-:Y:S02]  /*13a0*/  IADD3 R6, PT, PT, R6, 0x1, RZ ;  /* 0x0000000106067810 */ /* 0x000fe40007ffe0ff */
[----:B------:R-:W-:Y:S01]  /*13b0*/  MOV R24, RZ ;  /* 0x000000ff00187202 */ /* 0x000fe20000000f00 */
[----:B------:R-:W-:Y:S01]  /*13c0*/  IMAD.WIDE.U32 R4, R0, R5, UR12 ;  /* 0x0000000c00047e25 */ /* 0x000fe2000f8e0005 */
[----:B------:R-:W-:Y:S02]  /*13d0*/  LOP3.LUT R6, R6, 0x3, RZ, 0xc0, !PT ;  /* 0x0000000306067812 */ /* 0x000fe400078ec0ff */
[----:B------:R-:W-:Y:S02]  /*13e0*/  MOV R25, R3 ;  /* 0x0000000300197202 */ /* 0x000fe40000000f00 */
[----:B------:R-:W-:Y:S02]  /*13f0*/  IADD3 R8, P3, PT, R4, UR10, RZ ;  /* 0x0000000a04087c10 */ /* 0x000fe4000ff7e0ff */
[----:B------:R-:W-:-:S02]  /*1400*/  IADD3 R10, PT, PT, -R6, RZ, RZ ;  /* 0x000000ff060a7210 */ /* 0x000fc40007ffe1ff */
[----:B------:R-:W-:-:S09]  /*1410*/  IADD3.X R9, PT, PT, R5, UR11, RZ, P3, !PT ;  /* 0x0000000b05097c10 */ /* 0x000fd20009ffe4ff */
.L_x_20:
[----:B------:R-:W2:Y:S01]  /*1420*/  LDG.E.128 R4, desc[UR14][R8.64] ;  /* 0x0000000e08047981 */ /* 0x000ea2000c1e1d00 */
[----:B------:R-:W-:Y:S02]  /*1430*/  IADD3 R10, PT, PT, R10, 0x1, RZ ;  /* 0x000000010a0a7810 */ /* 0x000fe40007ffe0ff */
[----:B------:R-:W-:Y:S02]  /*1440*/  IADD3 R25, PT, PT, R25, UR9, RZ ;  /* 0x0000000919197c10 */ /* 0x000fe4000fffe0ff */
[C---:B--2---:R-:W-:Y:S02]  /*1450*/  SHF.L.U32 R11, R4.reuse, 0x10, RZ ;  /* 0x00000010040b7819 */ /* 0x044fe400000006ff */
[----:B------:R-:W-:Y:S02]  /*1460*/  PRMT R4, R4, 0x7632, R4 ;  /* 0x0000763204047816 */ /* 0x000fe40000000004 */
[----:B------:R-:W-:Y:S01]  /*1470*/  SHF.L.U32 R17, R7, 0x10, RZ ;  /* 0x0000001007117819 */ /* 0x000fe200000006ff */
[----:B0-----:R-:W-:Y:S01]  /*1480*/  FADD R11, -R20, R11 ;  /* 0x0000000b140b7221 */ /* 0x001fe20000000100 */
[----:B------:R-:W-:-:S03]  /*1490*/  SHF.L.U32 R13, R4, 0x10, RZ ;  /* 0x00000010040d7819 */ /* 0x000fc600000006ff */
[----:B------:R-:W-:Y:S01]  /*14a0*/  FMUL R12, R11, 1.4426950216293334961 ;  /* 0x3fb8aa3b0b0c7820 */ /* 0x000fe20000400000 */
[C---:B------:R-:W-:Y:S01]  /*14b0*/  SHF.L.U32 R11, R5.reuse, 0x10, RZ ;  /* 0x00000010050b7819 */ /* 0x040fe200000006ff */
[C---:B------:R-:W-:Y:S01]  /*14c0*/  FADD R13, -R20.reuse, R13 ;  /* 0x0000000d140d7221 */ /* 0x040fe20000000100 */
[----:B------:R-:W-:Y:S01]  /*14d0*/  PRMT R5, R5, 0x7632, R5 ;  /* 0x0000763205057816 */ /* 0x000fe20000000005 */
[----:B------:R-:W-:Y:S01]  /*14e0*/  FADD R17, -R20, R17 ;  /* 0x0000001114117221 */ /* 0x000fe20000000100 */
[----:B------:R-:W-:Y:S01]  /*14f0*/  FSETP.GEU.AND P3, PT, R12, -126, PT ;  /* 0xc2fc00000c00780b */ /* 0x000fe20003f6e000 */
[----:B------:R-:W-:Y:S01]  /*1500*/  FMUL R4, R13, 1.4426950216293334961 ;  /* 0x3fb8aa3b0d047820 */ /* 0x000fe20000400000 */
[----:B------:R-:W-:Y:S01]  /*1510*/  FADD R11, -R20, R11 ;  /* 0x0000000b140b7221 */ /* 0x000fe20000000100 */
[----:B------:R-:W-:Y:S01]  /*1520*/  SHF.L.U32 R5, R5, 0x10, RZ ;  /* 0x0000001005057819 */ /* 0x000fe200000006ff */
[----:B------:R-:W-:Y:S02]  /*1530*/  FMUL R17, R17, 1.4426950216293334961 ;  /* 0x3fb8aa3b11117820 */ /* 0x000fe40000400000 */
[----:B------:R-:W-:Y:S01]  /*1540*/  FSETP.GEU.AND P4, PT, R4, -126, PT ;  /* 0xc2fc00000400780b */ /* 0x000fe20003f8e000 */
[----:B------:R-:W-:Y:S01]  /*1550*/  FMUL R13, R11, 1.4426950216293334961 ;  /* 0x3fb8aa3b0b0d7820 */ /* 0x000fe20000400000 */
[----:B------:R-:W-:-:S04]  /*1560*/  FADD R11, -R20, R5 ;  /* 0x00000005140b7221 */ /* 0x000fc80000000100 */
[----:B------:R-:W-:Y:S01]  /*1570*/  FMUL R14, R11, 1.4426950216293334961 ;  /* 0x3fb8aa3b0b0e7820 */ /* 0x000fe20000400000 */
[----:B------:R-:W-:Y:S01]  /*1580*/  FSETP.GEU.AND P6, PT, R13, -126, PT ;  /* 0xc2fc00000d00780b */ /* 0x000fe20003fce000 */
[----:B------:R-:W-:Y:S01]  /*1590*/  @!P3 FMUL R12, R12, 0.5 ;  /* 0x3f0000000c0cb820 */ /* 0x000fe20000400000 */
[----:B------:R-:W-:Y:S02]  /*15a0*/  SHF.L.U32 R11, R6, 0x10, RZ ;  /* 0x00000010060b7819 */ /* 0x000fe400000006ff */
[----:B------:R-:W-:Y:S01]  /*15b0*/  FSETP.GEU.AND P5, PT, R14, -126, PT ;  /* 0xc2fc00000e00780b */ /* 0x000fe20003fae000 */
[----:B------:R0:W1:Y:S01]  /*15c0*/  MUFU.EX2 R5, R12 ;  /* 0x0000000c00057308 */ /* 0x0000620000000800 */
[----:B------:R-:W-:Y:S01]  /*15d0*/  @!P4 FMUL R4, R4, 0.5 ;  /* 0x3f0000000404c820 */ /* 0x000fe20000400000 */
[----:B------:R-:W-:Y:S01]  /*15e0*/  PRMT R6, R6, 0x7632, R6 ;  /* 0x0000763206067816 */ /* 0x000fe20000000006 */
[----:B------:R-:W-:-:S03]  /*15f0*/  FADD R11, -R20, R11 ;  /* 0x0000000b140b7221 */ /* 0x000fc60000000100 */
[----:B------:R-:W-:Y:S01]  /*1600*/  SHF.L.U32 R15, R6, 0x10, RZ ;  /* 0x00000010060f7819 */ /* 0x000fe200000006ff */
[----:B------:R-:W-:Y:S01]  /*1610*/  FMUL R11, R11, 1.4426950216293334961 ;  /* 0x3fb8aa3b0b0b7820 */ /* 0x000fe20000400000 */
[----:B------:R-:W2:Y:S01]  /*1620*/  MUFU.EX2 R4, R4 ;  /* 0x0000000400047308 */ /* 0x000ea20000000800 */
[----:B------:R-:W-:Y:S01]  /*1630*/  @!P6 FMUL R13, R13, 0.5 ;  /* 0x3f0000000d0de820 */ /* 0x000fe20000400000 */
[----:B0-----:R-:W-:Y:S01]  /*1640*/  PRMT R12, R7, 0x7632, R12 ;  /* 0x00007632070c7816 */ /* 0x001fe2000000000c */
[----:B------:R-:W-:Y:S01]  /*1650*/  FADD R15, -R20, R15 ;  /* 0x0000000f140f7221 */ /* 0x000fe20000000100 */
[----:B------:R-:W-:-:S03]  /*1660*/  @!P5 FMUL R14, R14, 0.5 ;  /* 0x3f0000000e0ed820 */ /* 0x000fc60000400000 */
[----:B------:R-:W-:Y:S01]  /*1670*/  FMUL R15, R15, 1.4426950216293334961 ;  /* 0x3fb8aa3b0f0f7820 */ /* 0x000fe20000400000 */
[----:B------:R0:W3:Y:S01]  /*1680*/  MUFU.EX2 R6, R13 ;  /* 0x0000000d00067308 */ /* 0x0000e20000000800 */
[----:B-1----:R-:W-:Y:S01]  /*1690*/  @!P3 FMUL R5, R5, R5 ;  /* 0x000000050505b220 */ /* 0x002fe20000400000 */
[----:B------:R-:W-:-:S03]  /*16a0*/  FSETP.GEU.AND P3, PT, R11, -126, PT ;  /* 0xc2fc00000b00780b */ /* 0x000fc60003f6e000 */
[----:B------:R-:W-:-:S03]  /*16b0*/  FADD R5, R5, R24 ;  /* 0x0000001805057221 */ /* 0x000fc60000000000 */
[----:B------:R-:W1:Y:S01]  /*16c0*/  MUFU.EX2 R7, R14 ;  /* 0x0000000e00077308 */ /* 0x000e620000000800 */
[----:B0-----:R-:W-:Y:S01]  /*16d0*/  SHF.L.U32 R13, R12, 0x10, RZ ;  /* 0x000000100c0d7819 */ /* 0x001fe200000006ff */
[----:B--2---:R-:W-:Y:S01]  /*16e0*/  @!P4 FMUL R4, R4, R4 ;  /* 0x000000040404c220 */ /* 0x004fe20000400000 */
[----:B------:R-:W-:-:S03]  /*16f0*/  FSETP.GEU.AND P4, PT, R15, -126, PT ;  /* 0xc2fc00000f00780b */ /* 0x000fc60003f8e000 */
[----:B------:R-:W-:Y:S01]  /*1700*/  FADD R13, -R20, R13 ;  /* 0x0000000d140d7221 */ /* 0x000fe20000000100 */
[----:B------:R-:W-:Y:S01]  /*1710*/  @!P3 FMUL R11, R11, 0.5 ;  /* 0x3f0000000b0bb820 */ /* 0x000fe20000400000 */
[----:B------:R-:W-:Y:S01]  /*1720*/  FADD R5, R5, R4 ;  /* 0x0000000405057221 */ /* 0x000fe20000000000 */
[----:B---3--:R-:W-:Y:S01]  /*1730*/  @!P6 FMUL R6, R6, R6 ;  /* 0x000000060606e220 */ /* 0x008fe20000400000 */
[----:B------:R-:W-:Y:S01]  /*1740*/  FMUL R12, R13, 1.4426950216293334961 ;  /* 0x3fb8aa3b0d0c7820 */ /* 0x000fe20000400000 */
[----:B------:R-:W-:Y:S02]  /*1750*/  FSETP.GEU.AND P6, PT, R17, -126, PT ;  /* 0xc2fc00001100780b */ /* 0x000fe40003fce000 */
[----:B------:R-:W0:Y:S01]  /*1760*/  MUFU.EX2 R11, R11 ;  /* 0x0000000b000b7308 */ /* 0x000e220000000800 */
[----:B------:R-:W-:Y:S02]  /*1770*/  FADD R6, R5, R6 ;  /* 0x0000000605067221 */ /* 0x000fe40000000000 */
[----:B------:R-:W-:Y:S01]  /*1780*/  @!P4 FMUL R15, R15, 0.5 ;  /* 0x3f0000000f0fc820 */ /* 0x000fe20000400000 */
[----:B-1----:R-:W-:Y:S01]  /*1790*/  @!P5 FMUL R7, R7, R7 ;  /* 0x000000070707d220 */ /* 0x002fe20000400000 */
[----:B------:R-:W-:-:S03]  /*17a0*/  FSETP.GEU.AND P5, PT, R12, -126, PT ;  /* 0xc2fc00000c00780b */ /* 0x000fc60003fae000 */
[----:B------:R-:W-:Y:S01]  /*17b0*/  FADD R6, R6, R7 ;  /* 0x0000000706067221 */ /* 0x000fe20000000000 */
[----:B------:R-:W1:Y:S01]  /*17c0*/  MUFU.EX2 R15, R15 ;  /* 0x0000000f000f7308 */ /* 0x000e620000000800 */
[----:B------:R-:W-:Y:S01]  /*17d0*/  MOV R7, UR18 ;  /* 0x0000001200077c02 */ /* 0x000fe20008000f00 */
[----:B------:R-:W-:-:S04]  /*17e0*/  @!P6 FMUL R17, R17, 0.5 ;  /* 0x3f0000001111e820 */ /* 0x000fc80000400000 */
[----:B------:R-:W-:Y:S02]  /*17f0*/  IMAD.WIDE.U32 R8, R7, 0x10, R8 ;  /* 0x0000001007087825 */ /* 0x000fe400078e0008 */
[----:B------:R-:W2:Y:S02]  /*1800*/  MUFU.EX2 R13, R17 ;  /* 0x00000011000d7308 */ /* 0x000ea40000000800 */
[----:B------:R-:W-:Y:S01]  /*1810*/  @!P5 FMUL R12, R12, 0.5 ;  /* 0x3f0000000c0cd820 */ /* 0x000fe20000400000 */
[----:B0-----:R-:W-:Y:S01]  /*1820*/  @!P3 FMUL R11, R11, R11 ;  /* 0x0000000b0b0bb220 */ /* 0x001fe20000400000 */
[----:B------:R-:W-:-:S03]  /*1830*/  ISETP.NE.AND P3, PT, R10, RZ, PT ;  /* 0x000000ff0a00720c */ /* 0x000fc60003f65270 */
[----:B------:R-:W-:Y:S01]  /*1840*/  FADD R6, R6, R11 ;  /* 0x0000000b06067221 */ /* 0x000fe20000000000 */
[----:B------:R-:W0:Y:S01]  /*1850*/  MUFU.EX2 R5, R12 ;  /* 0x0000000c00057308 */ /* 0x000e220000000800 */
[----:B-1----:R-:W-:-:S04]  /*1860*/  @!P4 FMUL R15, R15, R15 ;  /* 0x0000000f0f0fc220 */ /* 0x002fc80000400000 */
[----:B------:R-:W-:Y:S01]  /*1870*/  FADD R6, R6, R15 ;  /* 0x0000000f06067221 */ /* 0x000fe20000000000 */
[----:B--2---:R-:W-:-:S04]  /*1880*/  @!P6 FMUL R13, R13, R13 ;  /* 0x0000000d0d0de220 */ /* 0x004fc80000400000 */
[----:B------:R-:W-:Y:S01]  /*1890*/  FADD R6, R6, R13 ;  /* 0x0000000d06067221 */ /* 0x000fe20000000000 */
[----:B0-----:R-:W-:-:S04]  /*18a0*/  @!P5 FMUL R5, R5, R5 ;  /* 0x000000050505d220 */ /* 0x001fc80000400000 */
[----:B------:R-:W-:Y:S01]  /*18b0*/  FADD R24, R6, R5 ;  /* 0x0000000506187221 */ /* 0x000fe20000000000 */
[----:B------:R-:W-:Y:S06]  /*18c0*/  @P3 BRA `(.L_x_20) ;  /* 0xfffffff800d43947 */ /* 0x000fec000383ffff */
.L_x_19:
[----:B------:R-:W-:Y:S05]  /*18d0*/  BSYNC.RECONVERGENT B1 ;  /* 0x0000000000017941 */ /* 0x000fea0003800200 */
.L_x_18:
[----:B------:R-:W-:Y:S05]  /*18e0*/  @!P2 BRA `(.L_x_17) ;  /* 0x00000010007ca947 */ /* 0x000fea0003800000 */
.L_x_21:
        /* <DEDUP_REMOVED lines=11> */
[----:B------:R-:W-:Y:S02]  /*19a0*/  IADD3 R25, PT, PT, R25, UR9, RZ ;  /* 0x0000000919197c10 */ /* 0x000fe4000fffe0ff */
[C---:B--2---:R-:W-:Y:S02]  /*19b0*/  SHF.L.U32 R27, R4.reuse, 0x10, RZ ;  /* 0x00000010041b7819 */ /* 0x044fe400000006ff */
[----:B------:R-:W-:Y:S02]  /*19c0*/  PRMT R4, R4, 0x7632, R4 ;  /* 0x0000763204047816 */ /* 0x000fe40000000004 */
[C---:B------:R-:W-:Y:S01]  /*19d0*/  SHF.L.U32 R29, R5.reuse, 0x10, RZ ;  /* 0x00000010051d7819 */ /* 0x040fe200000006ff */
[----:B0-----:R-:W-:Y:S01]  /*19e0*/  FADD R27, -R20, R27 ;  /* 0x0000001b141b7221 */ /* 0x001fe20000000100 */
[----:B------:R-:W-:-:S03]  /*19f0*/  PRMT R5, R5, 0x7632, R5 ;  /* 0x0000763205057816 */ /* 0x000fc60000000005 */
[----:B------:R-:W-:Y:S01]  /*1a00*/  FMUL R26, R27, 1.4426950216293334961 ;  /* 0x3fb8aa3b1b1a7820 */ /* 0x000fe20000400000 */
[----:B------:R-:W-:Y:S01]  /*1a10*/  SHF.L.U32 R27, R4, 0x10, RZ ;  /* 0x00000010041b7819 */ /* 0x000fe200000006ff */
[----:B------:R-:W-:Y:S01]  /*1a20*/  FADD R29, -R20, R29 ;  /* 0x0000001d141d7221 */ /* 0x000fe20000000100 */
[----:B------:R-:W-:Y:S02]  /*1a30*/  SHF.L.U32 R5, R5, 0x10, RZ ;  /* 0x0000001005057819 */ /* 0x000fe400000006ff */
[----:B------:R-:W-:Y:S01]  /*1a40*/  FSETP.GEU.AND P2, PT, R26, -126, PT ;  /* 0xc2fc00001a00780b */ /* 0x000fe20003f4e000 */
[C---:B------:R-:W-:Y:S02]  /*1a50*/  FADD R4, -R20.reuse, R27 ;  /* 0x0000001b14047221 */ /* 0x040fe40000000100 */
[----:B------:R-:W-:Y:S02]  /*1a60*/  FADD R5, -R20, R5 ;  /* 0x0000000514057221 */ /* 0x000fe40000000100 */
[----:B------:R-:W-:Y:S01]  /*1a70*/  FMUL R28, R4, 1.4426950216293334961 ;  /* 0x3fb8aa3b041c7820 */ /* 0x000fe20000400000 */
[----:B------:R-:W-:Y:S01]  /*1a80*/  FMUL R4, R29, 1.4426950216293334961 ;  /* 0x3fb8aa3b1d047820 */ /* 0x000fe20000400000 */
[----:B------:R-:W-:Y:S01]  /*1a90*/  FMUL R5, R5, 1.4426950216293334961 ;  /* 0x3fb8aa3b05057820 */ /* 0x000fe20000400000 */
[----:B------:R-:W-:-:S02]  /*1aa0*/  SHF.L.U32 R29, R6, 0x10, RZ ;  /* 0x00000010061d7819 */ /* 0x000fc400000006ff */
[----:B------:R-:W-:-:S03]  /*1ab0*/  FSETP.GEU.AND P3, PT, R28, -126, PT ;  /* 0xc2fc00001c00780b */ /* 0x000fc60003f6e000 */
[----:B------:R-:W-:Y:S01]  /*1ac0*/  @!P2 FMUL R26, R26, 0.5 ;  /* 0x3f0000001a1aa820 */ /* 0x000fe20000400000 */
[----:B------:R-:W-:-:S03]  /*1ad0*/  FADD R29, -R20, R29 ;  /* 0x0000001d141d7221 */ /* 0x000fc60000000100 */
[----:B------:R0:W1:Y:S06]  /*1ae0*/  MUFU.EX2 R27, R26 ;  /* 0x0000001a001b7308 */ /* 0x00006c0000000800 */
[----:B------:R-:W-:Y:S01]  /*1af0*/  @!P3 FMUL R28, R28, 0.5 ;  /* 0x3f0000001c1cb820 */ /* 0x000fe20000400000 */
[----:B0-----:R-:W-:Y:S01]  /*1b00*/  PRMT R26, R6, 0x7632, R26 ;  /* 0x00007632061a7816 */ /* 0x001fe2000000001a */
[----:B------:R-:W-:-:S03]  /*1b10*/  FMUL R6, R29, 1.4426950216293334961 ;  /* 0x3fb8aa3b1d067820 */ /* 0x000fc60000400000 */
[----:B------:R-:W-:Y:S02]  /*1b20*/  SHF.L.U32 R29, R26, 0x10, RZ ;  /* 0x000000101a1d7819 */ /* 0x000fe400000006ff */
[----:B------:R-:W-:Y:S01]  /*1b30*/  FSETP.GEU.AND P4, PT, R6, -126, PT ;  /* 0xc2fc00000600780b */ /* 0x000fe20003f8e000 */
[----:B-1----:R-:W-:Y:S01]  /*1b40*/  @!P2 FMUL R27, R27, R27 ;  /* 0x0000001b1b1ba220 */ /* 0x002fe20000400000 */
[----:B------:R-:W-:Y:S01]  /*1b50*/  FSETP.GEU.AND P2, PT, R4, -126, PT ;  /* 0xc2fc00000400780b */ /* 0x000fe20003f4e000 */
[----:B------:R-:W-:Y:S02]  /*1b60*/  FADD R29, -R20, R29 ;  /* 0x0000001d141d7221 */ /* 0x000fe40000000100 */
[----:B------:R-:W-:Y:S02]  /*1b70*/  FADD R24, R27, R24 ;  /* 0x000000181b187221 */ /* 0x000fe40000000000 */
[----:B------:R-:W0:Y:S06]  /*1b80*/  MUFU.EX2 R27, R28 ;  /* 0x0000001c001b7308 */ /* 0x000e2c0000000800 */
[----:B------:R-:W-:-:S02]  /*1b90*/  @!P4 FMUL R6, R6, 0.5 ;  /* 0x3f0000000606c820 */ /* 0x000fc40000400000 */
[----:B------:R-:W-:Y:S01]  /*1ba0*/  @!P2 FMUL R4, R4, 0.5 ;  /* 0x3f0000000404a820 */ /* 0x000fe20000400000 */
[----:B0-----:R-:W-:Y:S01]  /*1bb0*/  @!P3 FMUL R27, R27, R27 ;  /* 0x0000001b1b1bb220 */ /* 0x001fe20000400000 */
[----:B------:R-:W-:-:S03]  /*1bc0*/  FSETP.GEU.AND P3, PT, R5, -126, PT ;  /* 0xc2fc00000500780b */ /* 0x000fc60003f6e000 */
[----:B------:R-:W-:Y:S02]  /*1bd0*/  FADD R24, R24, R27 ;  /* 0x0000001b18187221 */ /* 0x000fe40000000000 */
[----:B------:R0:W1:Y:S08]  /*1be0*/  MUFU.EX2 R27, R4 ;  /* 0x00000004001b7308 */ /* 0x0000700000000800 */
[----:B------:R-:W-:Y:S01]  /*1bf0*/  @!P3 FMUL R5, R5, 0.5 ;  /* 0x3f0000000505b820 */ /* 0x000fe20000400000 */
[----:B0-----:R-:W-:Y:S01]  /*1c00*/  FMUL R4, R29, 1.4426950216293334961 ;  /* 0x3fb8aa3b1d047820 */ /* 0x001fe20000400000 */
[----:B------:R-:W-:-:S02]  /*1c10*/  SHF.L.U32 R29, R7, 0x10, RZ ;  /* 0x00000010071d7819 */ /* 0x000fc400000006ff */
[----:B------:R-:W0:Y:S01]  /*1c20*/  MUFU.EX2 R26, R5 ;  /* 0x00000005001a7308 */ /* 0x000e220000000800 */
[----:B------:R-:W-:Y:S02]  /*1c30*/  PRMT R7, R7, 0x7632, R7 ;  /* 0x0000763207077816 */ /* 0x000fe40000000007 */
[----:B------:R-:W-:Y:S01]  /*1c40*/  FADD R29, -R20, R29 ;  /* 0x0000001d141d7221 */ /* 0x000fe20000000100 */
[----:B-1----:R-:W-:Y:S01]  /*1c50*/  @!P2 FMUL R27, R27, R27 ;  /* 0x0000001b1b1ba220 */ /* 0x002fe20000400000 */
[----:B------:R-:W-:-:S03]  /*1c60*/  FSETP.GEU.AND P2, PT, R4, -126, PT ;  /* 0xc2fc00000400780b */ /* 0x000fc60003f4e000 */
[----:B------:R-:W1:Y:S01]  /*1c70*/  MUFU.EX2 R5, R6 ;  /* 0x0000000600057308 */ /* 0x000e620000000800 */
[----:B------:R-:W-:Y:S01]  /*1c80*/  FADD R27, R24, R27 ;  /* 0x0000001b181b7221 */ /* 0x000fe20000000000 */
[----:B------:R-:W-:Y:S01]  /*1c90*/  FMUL R24, R29, 1.4426950216293334961 ;  /* 0x3fb8aa3b1d187820 */ /* 0x000fe20000400000 */
[C---:B---3--:R-:W-:Y:S02]  /*1ca0*/  SHF.L.U32 R29, R8.reuse, 0x10, RZ ;  /* 0x00000010081d7819 */ /* 0x048fe400000006ff */
[----:B------:R-:W-:-:S03]  /*1cb0*/  PRMT R8, R8, 0x7632, R8 ;  /* 0x0000763208087816 */ /* 0x000fc60000000008 */
[----:B------:R-:W-:Y:S01]  /*1cc0*/  FADD R29, -R20, R29 ;  /* 0x0000001d141d7221 */ /* 0x000fe20000000100 */
[----:B0-----:R-:W-:Y:S01]  /*1cd0*/  @!P3 FMUL R26, R26, R26 ;  /* 0x0000001a1a1ab220 */ /* 0x001fe20000400000 */
[----:B------:R-:W-:Y:S01]  /*1ce0*/  FSETP.GEU.AND P3, PT, R24, -126, PT ;  /* 0xc2fc00001800780b */ /* 0x000fe20003f6e000 */
[----:B------:R-:W-:Y:S02]  /*1cf0*/  @!P2 FMUL R4, R4, 0.5 ;  /* 0x3f0000000404a820 */ /* 0x000fe40000400000 */
[----:B------:R-:W-:Y:S01]  /*1d00*/  FADD R26, R27, R26 ;  /* 0x0000001a1b1a7221 */ /* 0x000fe20000000000 */
[----:B------:R-:W-:Y:S02]  /*1d10*/  SHF.L.U32 R27, R7, 0x10, RZ ;  /* 0x00000010071b7819 */ /* 0x000fe400000006ff */
[----:B------:R0:W2:Y:S01]  /*1d20*/  MUFU.EX2 R7, R4 ;  /* 0x0000000400077308 */ /* 0x0000a20000000800 */
[----:B-1----:R-:W-:Y:S02]  /*1d30*/  @!P4 FMUL R5, R5, R5 ;  /* 0x000000050505c220 */ /* 0x002fe40000400000 */
[----:B------:R-:W-:-:S02]  /*1d40*/  FADD R27, -R20, R27 ;  /* 0x0000001b141b7221 */ /* 0x000fc40000000100 */
[----:B------:R-:W-:Y:S02]  /*1d50*/  FADD R26, R26, R5 ;  /* 0x000000051a1a7221 */ /* 0x000fe40000000000 */
[----:B------:R-:W-:Y:S01]  /*1d60*/  FMUL R27, R27, 1.4426950216293334961 ;  /* 0x3fb8aa3b1b1b7820 */ /* 0x000fe20000400000 */
[----:B------:R-:W-:Y:S01]  /*1d70*/  @!P3 FMUL R24, R24, 0.5 ;  /* 0x3f0000001818b820 */ /* 0x000fe20000400000 */
[----:B0-----:R-:W-:Y:S01]  /*1d80*/  FMUL R4, R29, 1.4426950216293334961 ;  /* 0x3fb8aa3b1d047820 */ /* 0x001fe20000400000 */
[----:B------:R-:W-:Y:S02]  /*1d90*/  SHF.L.U32 R29, R9, 0x10, RZ ;  /* 0x00000010091d7819 */ /* 0x000fe400000006ff */
[----:B------:R-:W-:Y:S01]  /*1da0*/  FSETP.GEU.AND P5, PT, R27, -126, PT ;  /* 0xc2fc00001b00780b */ /* 0x000fe20003fae000 */
[----:B------:R-:W0:Y:S01]  /*1db0*/  MUFU.EX2 R5, R24 ;  /* 0x0000001800057308 */ /* 0x000e220000000800 */
[----:B------:R-:W-:Y:S01]  /*1dc0*/  FSETP.GEU.AND P4, PT, R4, -126, PT ;  /* 0xc2fc00000400780b */ /* 0x000fe20003f8e000 */
[----:B------:R-:W-:Y:S01]  /*1dd0*/  FADD R29, -R20, R29 ;  /* 0x0000001d141d7221 */ /* 0x000fe20000000100 */
[----:B------:R-:W-:Y:S01]  /*1de0*/  PRMT R9, R9, 0x7632, R9 ;  /* 0x0000763209097816 */ /* 0x000fe20000000009 */
[----:B--2---:R-:W-:-:S03]  /*1df0*/  @!P2 FMUL R7, R7, R7 ;  /* 0x000000070707a220 */ /* 0x004fc60000400000 */
[----:B------:R-:W-:Y:S01]  /*1e00*/  SHF.L.U32 R9, R9, 0x10, RZ ;  /* 0x0000001009097819 */ /* 0x000fe200000006ff */
[----:B------:R-:W-:Y:S01]  /*1e10*/  FADD R6, R26, R7 ;  /* 0x000000071a067221 */ /* 0x000fe20000000000 */
[----:B------:R-:W-:-:S03]  /*1e20*/  SHF.L.U32 R7, R8, 0x10, RZ ;  /* 0x0000001008077819 */ /* 0x000fc600000006ff */
[----:B------:R-:W-:Y:S01]  /*1e30*/  @!P5 FMUL R27, R27, 0.5 ;  /* 0x3f0000001b1bd820 */ /* 0x000fe20000400000 */
[C---:B------:R-:W-:Y:S01]  /*1e40*/  FADD R9, -R20.reuse, R9 ;  /* 0x0000000914097221 */ /* 0x040fe20000000100 */
[----:B------:R-:W-:Y:S01]  /*1e50*/  FADD R7, -R20, R7 ;  /* 0x0000000714077221 */ /* 0x000fe20000000100 */
[----:B------:R-:W-:Y:S01]  /*1e60*/  @!P4 FMUL R4, R4, 0.5 ;  /* 0x3f0000000404c820 */ /* 0x000fe20000400000 */
[----:B0-----:R-:W-:Y:S02]  /*1e70*/  @!P3 FMUL R5, R5, R5 ;  /* 0x000000050505b220 */ /* 0x001fe40000400000 */
[----:B------:R-:W0:Y:S02]  /*1e80*/  MUFU.EX2 R27, R27 ;  /* 0x0000001b001b7308 */ /* 0x000e240000000800 */
[----:B------:R-:W-:Y:S01]  /*1e90*/  FADD R6, R6, R5 ;  /* 0x0000000506067221 */ /* 0x000fe20000000000 */
[----:B------:R-:W-:Y:S01]  /*1ea0*/  FMUL R5, R7, 1.4426950216293334961 ;  /* 0x3fb8aa3b07057820 */ /* 0x000fe20000400000 */
[----:B------:R-:W-:Y:S01]  /*1eb0*/  FMUL R7, R29, 1.4426950216293334961 ;  /* 0x3fb8aa3b1d077820 */ /* 0x000fe20000400000 */
[----:B------:R-:W-:-:S03]  /*1ec0*/  SHF.L.U32 R29, R10, 0x10, RZ ;  /* 0x000000100a1d7819 */ /* 0x000fc600000006ff */
[----:B------:R-:W1:Y:S01]  /*1ed0*/  MUFU.EX2 R4, R4 ;  /* 0x0000000400047308 */ /* 0x000e620000000800 */
[----:B------:R-:W-:Y:S02]  /*1ee0*/  FSETP.GEU.AND P2, PT, R5, -126, PT ;  /* 0xc2fc00000500780b */ /* 0x000fe40003f4e000 */
[----:B------:R-:W-:Y:S01]  /*1ef0*/  PRMT R10, R10, 0x7632, R10 ;  /* 0x000076320a0a7816 */ /* 0x000fe2000000000a */
[----:B------:R-:W-:Y:S01]  /*1f00*/  FADD R29, -R20, R29 ;  /* 0x0000001d141d7221 */ /* 0x000fe20000000100 */
[----:B------:R-:W-:-:S03]  /*1f10*/  FSETP.GEU.AND P6, PT, R7, -126, PT ;  /* 0xc2fc00000700780b */ /* 0x000fc60003fce000 */
[----:B------:R-:W-:Y:S01]  /*1f20*/  FMUL R8, R29, 1.4426950216293334961 ;  /* 0x3fb8aa3b1d087820 */ /* 0x000fe20000400000 */
[----:B0-----:R-:W-:Y:S01]  /*1f30*/  @!P5 FMUL R27, R27, R27 ;  /* 0x0000001b1b1bd220 */ /* 0x001fe20000400000 */
[C---:B-----5:R-:W-:Y:S02]  /*1f40*/  SHF.L.U32 R29, R18.reuse, 0x10, RZ ;  /* 0x00000010121d7819 */ /* 0x060fe400000006ff */
[----:B------:R-:W-:Y:S01]  /*1f50*/  PRMT R18, R18, 0x7632, R18 ;  /* 0x0000763212127816 */ /* 0x000fe20000000012 */
[----:B------:R-:W-:Y:S01]  /*1f60*/  FADD R27, R6, R27 ;  /* 0x0000001b061b7221 */ /* 0x000fe20000000000 */
[----:B------:R-:W-:Y:S01]  /*1f70*/  FMUL R6, R9, 1.4426950216293334961 ;  /* 0x3fb8aa3b09067820 */ /* 0x000fe20000400000 */
[----:B------:R-:W-:Y:S01]  /*1f80*/  SHF.L.U32 R9, R10, 0x10, RZ ;  /* 0x000000100a097819 */ /* 0x000fe200000006ff */
[----:B------:R-:W-:Y:S01]  /*1f90*/  @!P2 FMUL R5, R5, 0.5 ;  /* 0x3f0000000505a820 */ /* 0x000fe20000400000 */
[----:B-1----:R-:W-:Y:S01]  /*1fa0*/  @!P4 FMUL R4, R4, R4 ;  /* 0x000000040404c220 */ /* 0x002fe20000400000 */
[----:B------:R-:W-:Y:S01]  /*1fb0*/  FSETP.GEU.AND P4, PT, R8, -126, PT ;  /* 0xc2fc00000800780b */ /* 0x000fe20003f8e000 */
[----:B------:R-:W-:Y:S01]  /*1fc0*/  @!P6 FMUL R7, R7, 0.5 ;  /* 0x3f0000000707e820 */ /* 0x000fe20000400000 */
[----:B------:R-:W-:Y:S01]  /*1fd0*/  FSETP.GEU.AND P3, PT, R6, -126, PT ;  /* 0xc2fc00000600780b */ /* 0x000fe20003f6e000 */
[C---:B------:R-:W-:Y:S01]  /*1fe0*/  FADD R9, -R20.reuse, R9 ;  /* 0x0000000914097221 */ /* 0x040fe20000000100 */
[----:B------:R-:W0:Y:S01]  /*1ff0*/  MUFU.EX2 R5, R5 ;  /* 0x0000000500057308 */ /* 0x000e220000000800 */
[----:B------:R-:W-:Y:S01]  /*2000*/  FADD R10, R27, R4 ;  /* 0x000000041b0a7221 */ /* 0x000fe20000000000 */
[----:B------:R-:W-:Y:S01]  /*2010*/  SHF.L.U32 R27, R11, 0x10, RZ ;  /* 0x000000100b1b7819 */ /* 0x000fe200000006ff */
[----:B------:R-:W-:Y:S01]  /*2020*/  FMUL R9, R9, 1.4426950216293334961 ;  /* 0x3fb8aa3b09097820 */ /* 0x000fe20000400000 */
[----:B------:R-:W-:Y:S01]  /*2030*/  PRMT R11, R11, 0x7632, R11 ;  /* 0x000076320b0b7816 */ /* 0x000fe2000000000b */
[----:B------:R-:W-:-:S02]  /*2040*/  FADD R29, -R20, R29 ;  /* 0x0000001d141d7221 */ /* 0x000fc40000000100 */
[----:B------:R-:W-:Y:S01]  /*2050*/  FADD R27, -R20, R27 ;  /* 0x0000001b141b7221 */ /* 0x000fe20000000100 */
[----:B------:R-:W-:Y:S01]  /*2060*/  FSETP.GEU.AND P5, PT, R9, -126, PT ;  /* 0xc2fc00000900780b */ /* 0x000fe20003fae000 */
[----:B------:R-:W1:Y:S01]  /*2070*/  MUFU.EX2 R7, R7 ;  /* 0x0000000700077308 */ /* 0x000e620000000800 */
[----:B------:R-:W-:Y:S01]  /*2080*/  @!P4 FMUL R8, R8, 0.5 ;  /* 0x3f0000000808c820 */ /* 0x000fe20000400000 */
[----:B------:R-:W-:Y:S01]  /*2090*/  @!P3 FMUL R6, R6, 0.5 ;  /* 0x3f0000000606b820 */ /* 0x000fe20000400000 */
[----:B------:R-:W-:Y:S01]  /*20a0*/  FMUL R4, R27, 1.4426950216293334961 ;  /* 0x3fb8aa3b1b047820 */ /* 0x000fe20000400000 */
[----:B------:R-:W-:Y:S02]  /*20b0*/  SHF.L.U32 R11, R11, 0x10, RZ ;  /* 0x000000100b0b7819 */ /* 0x000fe400000006ff */
[----:B----4-:R-:W-:Y:S02]  /*20c0*/  SHF.L.U32 R27, R12, 0x10, RZ ;  /* 0x000000100c1b7819 */ /* 0x010fe400000006ff */
[----:B------:R-:W2:Y:S01]  /*20d0*/  MUFU.EX2 R6, R6 ;  /* 0x0000000600067308 */ /* 0x000ea20000000800 */
[----:B0-----:R-:W-:Y:S01]  /*20e0*/  @!P2 FMUL R5, R5, R5 ;  /* 0x000000050505a220 */ /* 0x001fe20000400000 */
[----:B------:R-:W-:Y:S01]  /*20f0*/  FSETP.GEU.AND P2, PT, R4, -126, PT ;  /* 0xc2fc00000400780b */ /* 0x000fe20003f4e000 */
[----:B------:R-:W-:Y:S01]  /*2100*/  FADD R11, -R20, R11 ;  /* 0x0000000b140b7221 */ /* 0x000fe20000000100 */
[----:B------:R-:W-:Y:S01]  /*2110*/  @!P5 FMUL R9, R9, 0.5 ;  /* 0x3f0000000909d820 */ /* 0x000fe20000400000 */
[----:B------:R-:W-:Y:S01]  /*2120*/  FADD R10, R10, R5 ;  /* 0x000000050a0a7221 */ /* 0x000fe20000000000 */
[----:B------:R-:W-:Y:S01]  /*2130*/  PRMT R12, R12, 0x7632, R12 ;  /* 0x000076320c0c7816 */ /* 0x000fe2000000000c */
[----:B------:R-:W-:Y:S01]  /*2140*/  FMUL R5, R11, 1.4426950216293334961 ;  /* 0x3fb8aa3b0b057820 */ /* 0x000fe20000400000 */
[----:B------:R-:W0:Y:S01]  /*2150*/  MUFU.EX2 R8, R8 ;  /* 0x0000000800087308 */ /* 0x000e220000000800 */
[----:B-1----:R-:W-:Y:S01]  /*2160*/  @!P6 FMUL R7, R7, R7 ;  /* 0x000000070707e220 */ /* 0x002fe20000400000 */
[----:B------:R-:W-:Y:S01]  /*2170*/  FADD R27, -R20, R27 ;  /* 0x0000001b141b7221 */ /* 0x000fe20000000100 */
[----:B------:R-:W-:-:S02]  /*2180*/  SHF.L.U32 R11, R12, 0x10, RZ ;  /* 0x000000100c0b7819 */ /* 0x000fc400000006ff */
[----:B------:R-:W-:Y:S02]  /*2190*/  FADD R7, R10, R7 ;  /* 0x000000070a077221 */ /* 0x000fe40000000000 */
[----:B------:R-:W-:Y:S01]  /*21a0*/  @!P2 FMUL R4, R4, 0.5 ;  /* 0x3f0000000404a820 */ /* 0x000fe20000400000 */
[----:B------:R-:W1:Y:S01]  /*21b0*/  MUFU.EX2 R9, R9 ;  /* 0x0000000900097308 */ /* 0x000e620000000800 */
[----:B--2---:R-:W-:Y:S01]  /*21c0*/  @!P3 FMUL R6, R6, R6 ;  /* 0x000000060606b220 */ /* 0x004fe20000400000 */
[----:B------:R-:W-:Y:S01]  /*21d0*/  FSETP.GEU.AND P3, PT, R5, -126, PT ;  /* 0xc2fc00000500780b */ /* 0x000fe20003f6e000 */
[----:B------:R-:W-:Y:S02]  /*21e0*/  FADD R11, -R20, R11 ;  /* 0x0000000b140b7221 */ /* 0x000fe40000000100 */
[----:B------:R-:W-:Y:S01]  /*21f0*/  FADD R7, R7, R6 ;  /* 0x0000000607077221 */ /* 0x000fe20000000000 */
[----:B------:R-:W-:Y:S01]  /*2200*/  FMUL R6, R27, 1.4426950216293334961 ;  /* 0x3fb8aa3b1b067820 */ /* 0x000fe20000400000 */
[C---:B------:R-:W-:Y:S01]  /*2210*/  SHF.L.U32 R27, R13.reuse, 0x10, RZ ;  /* 0x000000100d1b7819 */ /* 0x040fe200000006ff */
[----:B------:R-:W2:Y:S01]  /*2220*/  MUFU.EX2 R4, R4 ;  /* 0x0000000400047308 */ /* 0x000ea20000000800 */
[----:B0-----:R-:W-:Y:S01]  /*2230*/  @!P4 FMUL R8, R8, R8 ;  /* 0x000000080808c220 */ /* 0x001fe20000400000 */
[----:B------:R-:W-:-:S02]  /*2240*/  PRMT R13, R13, 0x7632, R13 ;  /* 0x000076320d0d7816 */ /* 0x000fc4000000000d */
[----:B------:R-:W-:Y:S01]  /*2250*/  FSETP.GEU.AND P4, PT, R6, -126, PT ;  /* 0xc2fc00000600780b */ /* 0x000fe20003f8e000 */
[----:B------:R-:W-:Y:S01]  /*2260*/  FADD R8, R7, R8 ;  /* 0x0000000807087221 */ /* 0x000fe20000000000 */
[----:B------:R-:W-:Y:S01]  /*2270*/  FADD R27, -R20, R27 ;  /* 0x0000001b141b7221 */ /* 0x000fe20000000100 */
[----:B------:R-:W-:Y:S01]  /*2280*/  FMUL R7, R11, 1.4426950216293334961 ;  /* 0x3fb8aa3b0b077820 */ /* 0x000fe20000400000 */
[----:B------:R-:W-:Y:S01]  /*2290*/  @!P3 FMUL R5, R5, 0.5 ;  /* 0x3f0000000505b820 */ /* 0x000fe20000400000 */
[----:B-1----:R-:W-:Y:S01]  /*22a0*/  @!P5 FMUL R9, R9, R9 ;  /* 0x000000090909d220 */ /* 0x002fe20000400000 */
[----:B------:R-:W-:Y:S02]  /*22b0*/  SHF.L.U32 R13, R13, 0x10, RZ ;  /* 0x000000100d0d7819 */ /* 0x000fe400000006ff */
[----:B------:R-:W-:Y:S01]  /*22c0*/  FSETP.GEU.AND P5, PT, R7, -126, PT ;  /* 0xc2fc00000700780b */ /* 0x000fe20003fae000 */
[----:B------:R-:W-:Y:S01]  /*22d0*/  FADD R11, R8, R9 ;  /* 0x00000009080b7221 */ /* 0x000fe20000000000 */
[----:B------:R-:W-:Y:S01]  /*22e0*/  FMUL R8, R27, 1.4426950216293334961 ;  /* 0x3fb8aa3b1b087820 */ /* 0x000fe20000400000 */
[----:B------:R-:W0:Y:S01]  /*22f0*/  MUFU.EX2 R5, R5 ;  /* 0x0000000500057308 */ /* 0x000e220000000800 */
[----:B------:R-:W-:Y:S01]  /*2300*/  SHF.L.U32 R27, R14, 0x10, RZ ;  /* 0x000000100e1b7819 */ /* 0x000fe200000006ff */
[----:B------:R-:W-:Y:S01]  /*2310*/  @!P4 FMUL R6, R6, 0.5 ;  /* 0x3f0000000606c820 */ /* 0x000fe20000400000 */
[----:B------:R-:W-:Y:S01]  /*2320*/  FADD R13, -R20, R13 ;  /* 0x0000000d140d7221 */ /* 0x000fe20000000100 */
[----:B------:R-:W-:Y:S01]  /*2330*/  FSETP.GEU.AND P6, PT, R8, -126, PT ;  /* 0xc2fc00000800780b */ /* 0x000fe20003fce000 */
[----:B--2---:R-:W-:Y:S01]  /*2340*/  @!P2 FMUL R4, R4, R4 ;  /* 0x000000040404a220 */ /* 0x004fe20000400000 */
[----:B------:R-:W-:Y:S01]  /*2350*/  PRMT R14, R14, 0x7632, R14 ;  /* 0x000076320e0e7816 */ /* 0x000fe2000000000e */
[----:B------:R-:W-:Y:S01]  /*2360*/  FADD R27, -R20, R27 ;  /* 0x0000001b141b7221 */ /* 0x000fe20000000100 */
[----:B------:R-:W1:Y:S01]  /*2370*/  MUFU.EX2 R6, R6 ;  /* 0x0000000600067308 */ /* 0x000e620000000800 */
[----:B------:R-:W-:Y:S01]  /*2380*/  FMUL R9, R13, 1.4426950216293334961 ;  /* 0x3fb8aa3b0d097820 */ /* 0x000fe20000400000 */
[----:B------:R-:W-:Y:S01]  /*2390*/  FADD R4, R11, R4 ;  /* 0x000000040b047221 */ /* 0x000fe20000000000 */
[----:B------:R-:W-:Y:S01]  /*23a0*/  SHF.L.U32 R11, R14, 0x10, RZ ;  /* 0x000000100e0b7819 */ /* 0x000fe200000006ff */
[----:B------:R-:W-:Y:S01]  /*23b0*/  FMUL R10, R27, 1.4426950216293334961 ;  /* 0x3fb8aa3b1b0a7820 */ /* 0x000fe20000400000 */
[----:B------:R-:W-:Y:S01]  /*23c0*/  @!P5 FMUL R7, R7, 0.5 ;  /* 0x3f0000000707d820 */ /* 0x000fe20000400000 */
[----:B------:R-:W-:Y:S01]  /*23d0*/  FSETP.GEU.AND P2, PT, R9, -126, PT ;  /* 0xc2fc00000900780b */ /* 0x000fe20003f4e000 */
[----:B------:R-:W-:-:S02]  /*23e0*/  IMAD.U32 R13, R15, 0x10000, RZ ;  /* 0x000100000f0d7824 */ /* 0x000fc400078e00ff */
[----:B------:R-:W-:Y:S01]  /*23f0*/  FADD R11, -R20, R11 ;  /* 0x0000000b140b7221 */ /* 0x000fe20000000100 */
[----:B------:R-:W-:Y:S01]  /*2400*/  @!P6 FMUL R8, R8, 0.5 ;  /* 0x3f0000000808e820 */ /* 0x000fe20000400000 */
[----:B0-----:R-:W-:Y:S01]  /*2410*/  @!P3 FMUL R5, R5, R5 ;  /* 0x000000050505b220 */ /* 0x001fe20000400000 */
[----:B------:R-:W-:Y:S01]  /*2420*/  FSETP.GEU.AND P3, PT, R10, -126, PT ;  /* 0xc2fc00000a00780b */ /* 0x000fe20003f6e000 */
[----:B------:R-:W-:Y:S01]  /*2430*/  FMUL R11, R11, 1.4426950216293334961 ;  /* 0x3fb8aa3b0b0b7820 */ /* 0x000fe20000400000 */
[----:B------:R-:W-:Y:S01]  /*2440*/  PRMT R15, R15, 0x7632, R15 ;  /* 0x000076320f0f7816 */ /* 0x000fe2000000000f */
[----:B------:R-:W0:Y:S01]  /*2450*/  MUFU.EX2 R7, R7 ;  /* 0x0000000700077308 */ /* 0x000e220000000800 */
[----:B------:R-:W-:Y:S01]  /*2460*/  FADD R13, -R20, R13 ;  /* 0x0000000d140d7221 */ /* 0x000fe20000000100 */
[----:B------:R-:W-:Y:S01]  /*2470*/  FADD R5, R4, R5 ;  /* 0x0000000504057221 */ /* 0x000fe20000000000 */
[----:B------:R-:W-:Y:S01]  /*2480*/  SHF.L.U32 R15, R15, 0x10, RZ ;  /* 0x000000100f0f7819 */ /* 0x000fe200000006ff */
[----:B-1----:R-:W-:Y:S01]  /*2490*/  @!P4 FMUL R6, R6, R6 ;  /* 0x000000060606c220 */ /* 0x002fe20000400000 */
[----:B------:R-:W-:Y:S01]  /*24a0*/  FSETP.GEU.AND P4, PT, R11, -126, PT ;  /* 0xc2fc00000b00780b */ /* 0x000fe20003f8e000 */
[----:B------:R-:W-:Y:S01]  /*24b0*/  @!P2 FMUL R9, R9, 0.5 ;  /* 0x3f0000000909a820 */ /* 0x000fe20000400000 */
[----:B------:R-:W-:Y:S01]  /*24c0*/  FMUL R12, R13, 1.4426950216293334961 ;  /* 0x3fb8aa3b0d0c7820 */ /* 0x000fe20000400000 */
[----:B------:R-:W1:Y:S01]  /*24d0*/  MUFU.EX2 R8, R8 ;  /* 0x0000000800087308 */ /* 0x000e620000000800 */
[----:B------:R-:W-:Y:S01]  /*24e0*/  FADD R15, -R20, R15 ;  /* 0x0000000f140f7221 */ /* 0x000fe20000000100 */
[----:B------:R-:W-:Y:S01]  /*24f0*/  @!P3 FMUL R10, R10, 0.5 ;  /* 0x3f0000000a0ab820 */ /* 0x000fe20000400000 */
[----:B------:R-:W-:Y:S01]  /*2500*/  FADD R14, R5, R6 ;  /* 0x00000006050e7221 */ /* 0x000fe20000000000 */
[C---:B------:R-:W-:Y:S01]  /*2510*/  SHF.L.U32 R27, R16.reuse, 0x10, RZ ;  /* 0x00000010101b7819 */ /* 0x040fe200000006ff */
[----:B------:R-:W-:Y:S01]  /*2520*/  FMUL R13, R15, 1.4426950216293334961 ;  /* 0x3fb8aa3b0f0d7820 */ /* 0x000fe20000400000 */
[----:B------:R-:W-:-:S02]  /*2530*/  PRMT R16, R16, 0x7632, R16 ;  /* 0x0000763210107816 */ /* 0x000fc40000000010 */
[----:B------:R2:W3:Y:S01]  /*2540*/  MUFU.EX2 R4, R9 ;  /* 0x0000000900047308 */ /* 0x0004e20000000800 */
[----:B0-----:R-:W-:Y:S01]  /*2550*/  @!P5 FMUL R7, R7, R7 ;  /* 0x000000070707d220 */ /* 0x001fe20000400000 */
[----:B------:R-:W-:Y:S01]  /*2560*/  @!P4 FMUL R11, R11, 0.5 ;  /* 0x3f0000000b0bc820 */ /* 0x000fe20000400000 */
[----:B------:R-:W-:Y:S01]  /*2570*/  FADD R27, -R20, R27 ;  /* 0x0000001b141b7221 */ /* 0x000fe20000000100 */
[----:B------:R-:W-:Y:S01]  /*2580*/  FSETP.GEU.AND P5, PT, R12, -126, PT ;  /* 0xc2fc00000c00780b */ /* 0x000fe20003fae000 */
[----:B------:R-:W-:Y:S02]  /*2590*/  FADD R15, R14, R7 ;  /* 0x000000070e0f7221 */ /* 0x000fe40000000000 */
[----:B------:R-:W-:Y:S01]  /*25a0*/  FMUL R14, R27, 1.4426950216293334961 ;  /* 0x3fb8aa3b1b0e7820 */ /* 0x000fe20000400000 */
[----:B------:R0:W4:Y:S01]  /*25b0*/  MUFU.EX2 R5, R10 ;  /* 0x0000000a00057308 */ /* 0x0001220000000800 */
[----:B-1----:R-:W-:Y:S01]  /*25c0*/  @!P6 FMUL R8, R8, R8 ;  /* 0x000000080808e220 */ /* 0x002fe20000400000 */
[----:B------:R-:W-:-:S02]  /*25d0*/  FSETP.GEU.AND P6, PT, R13, -126, PT ;  /* 0xc2fc00000d00780b */ /* 0x000fc40003fce000 */
[----:B--2---:R-:W-:Y:S02]  /*25e0*/  SHF.L.U32 R9, R16, 0x10, RZ ;  /* 0x0000001010097819 */ /* 0x004fe400000006ff */
[----:B------:R-:W-:Y:S02]  /*25f0*/  SHF.L.U32 R27, R17, 0x10, RZ ;  /* 0x00000010111b7819 */ /* 0x000fe400000006ff */
[----:B------:R1:W2:Y:S01]  /*2600*/  MUFU.EX2 R6, R11 ;  /* 0x0000000b00067308 */ /* 0x0002a20000000800 */
[----:B------:R-:W-:Y:S01]  /*2610*/  FADD R9, -R20, R9 ;  /* 0x0000000914097221 */ /* 0x000fe20000000100 */
[----:B---3--:R-:W-:Y:S01]  /*2620*/  @!P2 FMUL R4, R4, R4 ;  /* 0x000000040404a220 */ /* 0x008fe20000400000 */
[----:B------:R-:W-:Y:S01]  /*2630*/  FSETP.GEU.AND P2, PT, R14, -126, PT ;  /* 0xc2fc00000e00780b */ /* 0x000fe20003f4e000 */
[----:B------:R-:W-:Y:S01]  /*2640*/  FADD R27, -R20, R27 ;  /* 0x0000001b141b7221 */ /* 0x000fe20000000100 */
[----:B0-----:R-:W-:Y:S01]  /*2650*/  FMUL R10, R9, 1.4426950216293334961 ;  /* 0x3fb8aa3b090a7820 */ /* 0x001fe20000400000 */
[----:B------:R-:W-:Y:S01]  /*2660*/  PRMT R17, R17, 0x7632, R17 ;  /* 0x0000763211117816 */ /* 0x000fe20000000011 */
[----:B------:R-:W-:Y:S01]  /*2670*/  @!P6 FMUL R13, R13, 0.5 ;  /* 0x3f0000000d0de820 */ /* 0x000fe20000400000 */
[----:B------:R-:W-:Y:S01]  /*2680*/  @!P5 FMUL R12, R12, 0.5 ;  /* 0x3f0000000c0cd820 */ /* 0x000fe20000400000 */
[----:B----4-:R-:W-:Y:S01]  /*2690*/  @!P3 FMUL R5, R5, R5 ;  /* 0x000000050505b220 */ /* 0x010fe20000400000 */
[----:B------:R-:W-:Y:S01]  /*26a0*/  FSETP.GEU.AND P3, PT, R10, -126, PT ;  /* 0xc2fc00000a00780b */ /* 0x000fe20003f6e000 */
[----:B------:R0:W3:Y:S01]  /*26b0*/  MUFU.EX2 R9, R13 ;  /* 0x0000000d00097308 */ /* 0x0000e20000000800 */
[----:B-1----:R-:W-:Y:S01]  /*26c0*/  FADD R11, R15, R8 ;  /* 0x000000080f0b7221 */ /* 0x002fe20000000000 */
[----:B------:R-:W-:Y:S01]  /*26d0*/  FMUL R15, R27, 1.4426950216293334961 ;  /* 0x3fb8aa3b1b0f7820 */ /* 0x000fe20000400000 */
[----:B------:R-:W-:-:S02]  /*26e0*/  SHF.L.U32 R17, R17, 0x10, RZ ;  /* 0x0000001011117819 */ /* 0x000fc400000006ff */
[----:B------:R-:W-:Y:S01]  /*26f0*/  @!P2 FMUL R14, R14, 0.5 ;  /* 0x3f0000000e0ea820 */ /* 0x000fe20000400000 */
[----:B--2---:R-:W-:Y:S01]  /*2700*/  @!P4 FMUL R6, R6, R6 ;  /* 0x000000060606c220 */ /* 0x004fe20000400000 */
[----:B------:R-:W-:Y:S01]  /*2710*/  FSETP.GEU.AND P4, PT, R15, -126, PT ;  /* 0xc2fc00000f00780b */ /* 0x000fe20003f8e000 */
[----:B------:R1:W2:Y:S01]  /*2720*/  MUFU.EX2 R7, R12 ;  /* 0x0000000c00077308 */ /* 0x0002a20000000800 */
[----:B------:R-:W-:Y:S01]  /*2730*/  FADD R17, -R20, R17 ;  /* 0x0000001114117221 */ /* 0x000fe20000000100 */
[----:B------:R-:W-:Y:S01]  /*2740*/  SHF.L.U32 R27, R19, 0x10, RZ ;  /* 0x00000010131b7819 */ /* 0x000fe200000006ff */
[----:B------:R-:W-:Y:S01]  /*2750*/  FADD R16, R11, R4 ;  /* 0x000000040b107221 */ /* 0x000fe20000000000 */
[----:B------:R-:W-:Y:S01]  /*2760*/  @!P3 FMUL R10, R10, 0.5 ;  /* 0x3f0000000a0ab820 */ /* 0x000fe20000400000 */
[----:B0-----:R-:W-:Y:S01]  /*2770*/  FMUL R13, R17, 1.4426950216293334961 ;  /* 0x3fb8aa3b110d7820 */ /* 0x001fe20000400000 */
[----:B------:R-:W-:Y:S01]  /*2780*/  SHF.L.U32 R17, R18, 0x10, RZ ;  /* 0x0000001012117819 */ /* 0x000fe200000006ff */
[C---:B------:R-:W-:Y:S01]  /*2790*/  FADD R27, -R20.reuse, R27 ;  /* 0x0000001b141b7221 */ /* 0x040fe20000000100 */
[----:B------:R0:W4:Y:S01]  /*27a0*/  MUFU.EX2 R8, R14 ;  /* 0x0000000e00087308 */ /* 0x0001220000000800 */
[----:B---3--:R-:W-:Y:S01]  /*27b0*/  @!P6 FMUL R9, R9, R9 ;  /* 0x000000090909e220 */ /* 0x008fe20000400000 */
[----:B------:R-:W-:Y:S01]  /*27c0*/  FSETP.GEU.AND P6, PT, R13, -126, PT ;  /* 0xc2fc00000d00780b */ /* 0x000fe20003fce000 */
[----:B-1----:R-:W-:Y:S01]  /*27d0*/  FMUL R12, R29, 1.4426950216293334961 ;  /* 0x3fb8aa3b1d0c7820 */ /* 0x002fe20000400000 */
[----:B------:R-:W-:Y:S01]  /*27e0*/  @!P4 FMUL R15, R15, 0.5 ;  /* 0x3f0000000f0fc820 */ /* 0x000fe20000400000 */
[----:B------:R-:W-:Y:S01]  /*27f0*/  PRMT R19, R19, 0x7632, R19 ;  /* 0x0000763213137816 */ /* 0x000fe20000000013 */
[----:B------:R-:W-:Y:S01]  /*2800*/  FMUL R11, R27, 1.4426950216293334961 ;  /* 0x3fb8aa3b1b0b7820 */ /* 0x000fe20000400000 */
[----:B------:R-:W-:Y:S01]  /*2810*/  FADD R17, -R20, R17 ;  /* 0x0000001114117221 */ /* 0x000fe20000000100 */
[----:B------:R-:W1:Y:S01]  /*2820*/  MUFU.EX2 R10, R10 ;  /* 0x0000000a000a7308 */ /* 0x000e620000000800 */
[----:B--2---:R-:W-:Y:S01]  /*2830*/  @!P5 FMUL R7, R7, R7 ;  /* 0x000000070707d220 */ /* 0x004fe20000400000 */
[----:B------:R-:W-:Y:S01]  /*2840*/  FSETP.GEU.AND P5, PT, R12, -126, PT ;  /* 0xc2fc00000c00780b */ /* 0x000fe20003fae000 */
[----:B------:R-:W-:Y:S01]  /*2850*/  FADD R5, R16, R5 ;  /* 0x0000000510057221 */ /* 0x000fe20000000000 */
[----:B------:R-:W-:Y:S01]  /*2860*/  SHF.L.U32 R19, R19, 0x10, RZ ;  /* 0x0000001013137819 */ /* 0x000fe200000006ff */
[----:B0-----:R-:W-:-:S02]  /*2870*/  FMUL R14, R17, 1.4426950216293334961 ;  /* 0x3fb8aa3b110e7820 */ /* 0x001fc40000400000 */
[----:B------:R-:W-:Y:S01]  /*2880*/  @!P6 FMUL R13, R13, 0.5 ;  /* 0x3f0000000d0de820 */ /* 0x000fe20000400000 */
[----:B------:R-:W0:Y:S01]  /*2890*/  MUFU.EX2 R15, R15 ;  /* 0x0000000f000f7308 */ /* 0x000e220000000800 */
[----:B----4-:R-:W-:Y:S01]  /*28a0*/  @!P2 FMUL R8, R8, R8 ;  /* 0x000000080808a220 */ /* 0x010fe20000400000 */
[----:B------:R-:W-:Y:S01]  /*28b0*/  FSETP.GEU.AND P2, PT, R11, -126, PT ;  /* 0xc2fc00000b00780b */ /* 0x000fe20003f4e000 */
[----:B------:R-:W-:Y:S01]  /*28c0*/  FADD R6, R5, R6 ;  /* 0x0000000605067221 */ /* 0x000fe20000000000 */
[----:B------:R-:W-:-:S03]  /*28d0*/  FADD R19, -R20, R19 ;  /* 0x0000001314137221 */ /* 0x000fc60000000100 */
[----:B------:R-:W-:Y:S01]  /*28e0*/  @!P5 FMUL R12, R12, 0.5 ;  /* 0x3f0000000c0cd820 */ /* 0x000fe20000400000 */
[----:B------:R-:W2:Y:S01]  /*28f0*/  MUFU.EX2 R13, R13 ;  /* 0x0000000d000d7308 */ /* 0x000ea20000000800 */
[----:B-1----:R-:W-:Y:S01]  /*2900*/  @!P3 FMUL R10, R10, R10 ;  /* 0x0000000a0a0ab220 */ /* 0x002fe20000400000 */
[----:B------:R-:W-:Y:S01]  /*2910*/  FSETP.GEU.AND P3, PT, R14, -126, PT ;  /* 0xc2fc00000e00780b */ /* 0x000fe20003f6e000 */
[----:B------:R-:W-:Y:S01]  /*2920*/  FADD R6, R6, R7 ;  /* 0x0000000706067221 */ /* 0x000fe20000000000 */
[----:B------:R-:W-:-:S03]  /*2930*/  FMUL R19, R19, 1.4426950216293334961 ;  /* 0x3fb8aa3b13137820 */ /* 0x000fc60000400000 */
[----:B------:R-:W-:Y:S01]  /*2940*/  FADD R9, R6, R9 ;  /* 0x0000000906097221 */ /* 0x000fe20000000000 */
[----:B------:R-:W1:Y:S01]  /*2950*/  MUFU.EX2 R4, R12 ;  /* 0x0000000c00047308 */ /* 0x000e620000000800 */
[----:B0-----:R-:W-:Y:S01]  /*2960*/  @!P4 FMUL R15, R15, R15 ;  /* 0x0000000f0f0fc220 */ /* 0x001fe20000400000 */
[----:B------:R-:W-:Y:S01]  /*2970*/  FSETP.GEU.AND P4, PT, R19, -126, PT ;  /* 0xc2fc00001300780b */ /* 0x000fe20003f8e000 */
[----:B------:R-:W-:Y:S01]  /*2980*/  @!P2 FMUL R11, R11, 0.5 ;  /* 0x3f0000000b0ba820 */ /* 0x000fe20000400000 */
[----:B------:R-:W-:-:S03]  /*2990*/  FADD R9, R9, R8 ;  /* 0x0000000809097221 */ /* 0x000fc60000000000 */
[----:B------:R-:W-:Y:S01]  /*29a0*/  @!P3 FMUL R14, R14, 0.5 ;  /* 0x3f0000000e0eb820 */ /* 0x000fe20000400000 */
[----:B------:R-:W0:Y:S01]  /*29b0*/  MUFU.EX2 R12, R11 ;  /* 0x0000000b000c7308 */ /* 0x000e220000000800 */
[----:B------:R-:W-:Y:S01]  /*29c0*/  FADD R10, R9, R10 ;  /* 0x0000000a090a7221 */ /* 0x000fe20000000000 */
[----:B--2---:R-:W-:-:S03]  /*29d0*/  @!P6 FMUL R13, R13, R13 ;  /* 0x0000000d0d0de220 */ /* 0x004fc60000400000 */
[----:B------:R-:W-:Y:S02]  /*29e0*/  FADD R10, R10, R15 ;  /* 0x0000000f0a0a7221 */ /* 0x000fe40000000000 */
[----:B------:R-:W-:Y:S01]  /*29f0*/  @!P4 FMUL R19, R19, 0.5 ;  /* 0x3f0000001313c820 */ /* 0x000fe20000400000 */
[----:B------:R-:W2:Y:S01]  /*2a00*/  MUFU.EX2 R6, R14 ;  /* 0x0000000e00067308 */ /* 0x000ea20000000800 */
[----:B------:R-:W-:Y:S01]  /*2a10*/  FADD R13, R10, R13 ;  /* 0x0000000d0a0d7221 */ /* 0x000fe20000000000 */
[----:B-1----:R-:W-:-:S04]  /*2a20*/  @!P5 FMUL R4, R4, R4 ;  /* 0x000000040404d220 */ /* 0x002fc80000400000 */
[----:B------:R-:W-:Y:S01]  /*2a30*/  FADD R13, R13, R4 ;  /* 0x000000040d0d7221 */ /* 0x000fe20000000000 */
[----:B------:R-:W-:Y:S01]  /*2a40*/  IADD3 R4, PT, PT, R25, 0x7, RZ ;  /* 0x0000000719047810 */ /* 0x000fe20007ffe0ff */
[----:B------:R-:W1:Y:S01]  /*2a50*/  MUFU.EX2 R24, R19 ;  /* 0x0000001300187308 */ /* 0x000e620000000800 */
[----:B0-----:R-:W-:Y:S02]  /*2a60*/  @!P2 FMUL R12, R12, R12 ;  /* 0x0000000c0c0ca220 */ /* 0x001fe40000400000 */
[----:B------:R-:W-:Y:S01]  /*2a70*/  ISETP.GE.AND P2, PT, R4, UR19, PT ;  /* 0x0000001304007c0c */ /* 0x000fe2000bf46270 */
[----:B--2---:R-:W-:-:S04]  /*2a80*/  @!P3 FMUL R6, R6, R6 ;  /* 0x000000060606b220 */ /* 0x004fc80000400000 */
[----:B------:R-:W-:Y:S01]  /*2a90*/  FADD R13, R13, R6 ;  /* 0x000000060d0d7221 */ /* 0x000fe20000000000 */
[----:B-1----:R-:W-:-:S03]  /*2aa0*/  @!P4 FMUL R24, R24, R24 ;  /* 0x000000181818c220 */ /* 0x002fc60000400000 */
[----:B------:R-:W-:-:S04]  /*2ab0*/  FADD R13, R13, R12 ;  /* 0x0000000c0d0d7221 */ /* 0x000fc80000000000 */
[----:B------:R-:W-:Y:S01]  /*2ac0*/  FADD R24, R13, R24 ;  /* 0x000000180d187221 */ /* 0x000fe20000000000 */
[----:B------:R-:W-:Y:S06]  /*2ad0*/  @!P2 BRA `(.L_x_21) ;  /* 0xffffffec0084a947 */ /* 0x000fec000383ffff */
.L_x_17:
[----:B------:R-:W-:Y:S05]  /*2ae0*/  BSYNC.RECONVERGENT B0 ;  /* 0x0000000000007941 */ /* 0x000fea0003800200 */
.L_x_16:
[----:B------:R-:W-:Y:S01]  /*2af0*/  ISETP.GE.AND P2, PT, R2, UR19, PT ;  /* 0x0000001302007c0c */ /* 0x000fe2000bf46270 */
[----:B------:R-:W-:-:S12]  /*2b00*/  BSSY.RECONVERGENT B0, `(.L_x_22) ;  /* 0x0000010000007945 */ /* 0x000fd80003800200 */
[----:B------:R-:W-:Y:S05]  /*2b10*/  @P2 BRA `(.L_x_23) ;  /* 0x0000000000382947 */ /* 0x000fea0003800000 */
[----:B------:R-:W-:-:S07]  /*2b20*/  MOV R7, R2 ;  /* 0x0000000200077202 */ /* 0x000fce0000000f00 */
.L_x_24:
[----:B------:R-:W-:-:S06]  /*2b30*/  IMAD.WIDE R4, R7, 0x2, R22 ;  /* 0x0000000207047825 */ /* 0x000fcc00078e0216 */
[----:B------:R-:W2:Y:S01]  /*2b40*/  LDG.E.U16 R4, desc[UR14][R4.64] ;  /* 0x0000000e04047981 */ /* 0x000ea2000c1e1500 */
[----:B------:R-:W-:-:S04]  /*2b50*/  IADD3 R7, PT, PT, R7, UR18, RZ ;  /* 0x0000001207077c10 */ /* 0x000fc8000fffe0ff */
[----:B------:R-:W-:Y:S02]  /*2b60*/  ISETP.GE.AND P3, PT, R7, UR19, PT ;  /* 0x0000001307007c0c */ /* 0x000fe4000bf66270 */
[----:B--2---:R-:W-:-:S05]  /*2b70*/  SHF.L.U32 R9, R4, 0x10, RZ ;  /* 0x0000001004097819 */ /* 0x004fca00000006ff */
[----:B0-----:R-:W-:-:S04]  /*2b80*/  FADD R9, -R20, R9 ;  /* 0x0000000914097221 */ /* 0x001fc80000000100 */
[----:B------:R-:W-:-:S05]  /*2b90*/  FMUL R9, R9, 1.4426950216293334961 ;  /* 0x3fb8aa3b09097820 */ /* 0x000fca0000400000 */
[----:B------:R-:W-:-:S13]  /*2ba0*/  FSETP.GEU.AND P2, PT, R9, -126, PT ;  /* 0xc2fc00000900780b */ /* 0x000fda0003f4e000 */
[----:B------:R-:W-:-:S04]  /*2bb0*/  @!P2 FMUL R9, R9, 0.5 ;  /* 0x3f0000000909a820 */ /* 0x000fc80000400000 */
[----:B------:R-:W0:Y:S02]  /*2bc0*/  MUFU.EX2 R11, R9 ;  /* 0x00000009000b7308 */ /* 0x000e240000000800 */
[----:B0-----:R-:W-:-:S04]  /*2bd0*/  @!P2 FMUL R11, R11, R11 ;  /* 0x0000000b0b0ba220 */ /* 0x001fc80000400000 */
[----:B------:R-:W-:Y:S01]  /*2be0*/  FADD R24, R11, R24 ;  /* 0x000000180b187221 */ /* 0x000fe20000000000 */
[----:B------:R-:W-:Y:S06]  /*2bf0*/  @!P3 BRA `(.L_x_24) ;  /* 0xfffffffc00ccb947 */ /* 0x000fec000383ffff */
.L_x_23:
[----:B------:R-:W-:Y:S05]  /*2c00*/  BSYNC.RECONVERGENT B0 ;  /* 0x0000000000007941 */ /* 0x000fea0003800200 */
.L_x_22:
[----:B------:R-:W1:Y:S01]  /*2c10*/  SHFL.DOWN PT, R5, R24, 0x10, 0x1f ;  /* 0x0a001f0018057f89 */ /* 0x000e6200000e0000 */
[----:B------:R-:W-:Y:S01]  /*2c20*/  LOP3.LUT R8, R0, 0x1f, RZ, 0xc0, !PT ;  /* 0x0000001f00087812 */ /* 0x000fe200078ec0ff */
[----:B------:R-:W-:Y:S03]  /*2c30*/  BSSY.RECONVERGENT B0, `(.L_x_25) ;  /* 0x000005b000007945 */ /* 0x000fe60003800200 */
[----:B------:R-:W-:Y:S01]  /*2c40*/  ISETP.NE.AND P2, PT, R8, RZ, PT ;  /* 0x000000ff0800720c */ /* 0x000fe20003f45270 */
[----:B-1----:R-:W-:-:S05]  /*2c50*/  FADD R5, R5, R24 ;  /* 0x0000001805057221 */ /* 0x002fca0000000000 */
[----:B------:R-:W1:Y:S02]  /*2c60*/  SHFL.DOWN PT, R4, R5, 0x8, 0x1f ;  /* 0x09001f0005047f89 */ /* 0x000e6400000e0000 */
[----:B-1----:R-:W-:-:S05]  /*2c70*/  FADD R4, R5, R4 ;  /* 0x0000000405047221 */ /* 0x002fca0000000000 */
[----:B------:R-:W1:Y:S02]  /*2c80*/  SHFL.DOWN PT, R7, R4, 0x4, 0x1f ;  /* 0x08801f0004077f89 */ /* 0x000e6400000e0000 */
[----:B-1----:R-:W-:-:S05]  /*2c90*/  FADD R7, R4, R7 ;  /* 0x0000000704077221 */ /* 0x002fca0000000000 */
[----:B------:R-:W1:Y:S02]  /*2ca0*/  SHFL.DOWN PT, R6, R7, 0x2, 0x1f ;  /* 0x08401f0007067f89 */ /* 0x000e6400000e0000 */
[----:B-1----:R-:W-:-:S05]  /*2cb0*/  FADD R6, R7, R6 ;  /* 0x0000000607067221 */ /* 0x002fca0000000000 */
[----:B------:R-:W1:Y:S02]  /*2cc0*/  SHFL.DOWN PT, R9, R6, 0x1, 0x1f ;  /* 0x08201f0006097f89 */ /* 0x000e6400000e0000 */
[----:B-1----:R-:W-:-:S05]  /*2cd0*/  FADD R8, R6, R9 ;  /* 0x0000000906087221 */ /* 0x002fca0000000000 */
[----:B------:R1:W-:Y:S01]  /*2ce0*/  @!P2 STS [R21+UR6], R8 ;  /* 0x000000081500a988 */ /* 0x0003e20008000806 */
[----:B------:R-:W-:Y:S06]  /*2cf0*/  BAR.SYNC.DEFER_BLOCKING 0x0 ;  /* 0x0000000000007b1d */ /* 0x000fec0000010000 */
[----:B------:R-:W-:Y:S05]  /*2d00*/  @P1 BRA `(.L_x_26) ;  /* 0x0000000400341947 */ /* 0x000fea0003800000 */
[----:B------:R-:W-:Y:S01]  /*2d10*/  UIADD3 UR4, UPT, UPT, UR18, 0x1f, URZ ;  /* 0x0000001f12047890 */ /* 0x000fe2000fffe0ff */
[----:B------:R-:W-:-:S03]  /*2d20*/  HFMA2 R19, -RZ, RZ, 0, 0 ;  /* 0x00000000ff137431 */ /* 0x000fc600000001ff */
        /* <DEDUP_REMOVED lines=8> */
[----:B------:R-:W-:Y:S01]  /*2db0*/  MOV R19, RZ ;  /* 0x000000ff00137202 */ /* 0x000fe20000000f00 */
[----:B------:R-:W-:Y:S02]  /*2dc0*/  ULOP3.LUT UR4, UR8, 0x70, URZ, 0xc0, !UPT ;  /* 0x0000007008047892 */ /* 0x000fe4000f8ec0ff */
[----:B------:R-:W-:Y:S02]  /*2dd0*/  UIADD3 UR16, UPT, UPT, UR6, 0x20, URZ ;  /* 0x0000002006107890 */ /* 0x000fe4000fffe0ff */
[----:B------:R-:W-:-:S12]  /*2de0*/  UIADD3 UR7, UPT, UPT, -UR7, URZ, URZ ;  /* 0x000000ff07077290 */ /* 0x000fd8000fffe1ff */
.L_x_28:
[----:B------:R-:W2:Y:S01]  /*2df0*/  LDS.128 R4, [UR16+-0x20] ;  /* 0xffffe010ff047984 */ /* 0x000ea20008000c00 */
[----:B------:R-:W-:-:S03]  /*2e00*/  UIADD3 UR7, UPT, UPT, UR7, 0x10, URZ ;  /* 0x0000001007077890 */ /* 0x000fc6000fffe0ff */
[----:B-1----:R-:W1:Y:S01]  /*2e10*/  LDS.128 R8, [UR16+-0x10] ;  /* 0xfffff010ff087984 */ /* 0x002e620008000c00 */
[----:B------:R-:W-:-:S03]  /*2e20*/  UISETP.NE.AND UP1, UPT, UR7, URZ, UPT ;  /* 0x000000ff0700728c */ /* 0x000fc6000bf25270 */
[----:B------:R-:W3:Y:S01]  /*2e30*/  LDS.128 R12, [UR16] ;  /* 0x00000010ff0c7984 */ /* 0x000ee20008000c00 */
[----:B--2---:R-:W-:-:S03]  /*2e40*/  FADD R4, R4, R19 ;  /* 0x0000001304047221 */ /* 0x004fc60000000000 */
[----:B------:R-:W2:Y:S01]  /*2e50*/  LDS.128 R16, [UR16+0x10] ;  /* 0x00001010ff107984 */ /* 0x000ea20008000c00 */
[----:B------:R-:W-:Y:S01]  /*2e60*/  UIADD3 UR16, UPT, UPT, UR16, 0x40, URZ ;  /* 0x0000004010107890 */ /* 0x000fe2000fffe0ff */
[----:B------:R-:W-:-:S04]  /*2e70*/  FADD R5, R4, R5 ;  /* 0x0000000504057221 */ /* 0x000fc80000000000 */
[----:B------:R-:W-:-:S04]  /*2e80*/  FADD R6, R5, R6 ;  /* 0x0000000605067221 */ /* 0x000fc80000000000 */
[----:B------:R-:W-:-:S04]  /*2e90*/  FADD R7, R6, R7 ;  /* 0x0000000706077221 */ /* 0x000fc80000000000 */
[----:B-1----:R-:W-:-:S04]  /*2ea0*/  FADD R8, R7, R8 ;  /* 0x0000000807087221 */ /* 0x002fc80000000000 */
[----:B------:R-:W-:-:S04]  /*2eb0*/  FADD R9, R8, R9 ;  /* 0x0000000908097221 */ /* 0x000fc80000000000 */
[----:B------:R-:W-:-:S04]  /*2ec0*/  FADD R10, R9, R10 ;  /* 0x0000000a090a7221 */ /* 0x000fc80000000000 */
[----:B------:R-:W-:-:S04]  /*2ed0*/  FADD R11, R10, R11 ;  /* 0x0000000b0a0b7221 */ /* 0x000fc80000000000 */
[----:B---3--:R-:W-:-:S04]  /*2ee0*/  FADD R12, R11, R12 ;  /* 0x0000000c0b0c7221 */ /* 0x008fc80000000000 */
[----:B------:R-:W-:-:S04]  /*2ef0*/  FADD R13, R12, R13 ;  /* 0x0000000d0c0d7221 */ /* 0x000fc80000000000 */
[----:B------:R-:W-:-:S04]  /*2f00*/  FADD R14, R13, R14 ;  /* 0x0000000e0d0e7221 */ /* 0x000fc80000000000 */
[----:B------:R-:W-:-:S04]  /*2f10*/  FADD R15, R14, R15 ;  /* 0x0000000f0e0f7221 */ /* 0x000fc80000000000 */
[----:B--2---:R-:W-:-:S04]  /*2f20*/  FADD R16, R15, R16 ;  /* 0x000000100f107221 */ /* 0x004fc80000000000 */
[----:B------:R-:W-:-:S04]  /*2f30*/  FADD R17, R16, R17 ;  /* 0x0000001110117221 */ /* 0x000fc80000000000 */
[----:B------:R-:W-:-:S04]  /*2f40*/  FADD R18, R17, R18 ;  /* 0x0000001211127221 */ /* 0x000fc80000000000 */
[----:B------:R-:W-:Y:S01]  /*2f50*/  FADD R19, R18, R19 ;  /* 0x0000001312137221 */ /* 0x000fe20000000000 */
[----:B------:R-:W-:Y:S06]  /*2f60*/  BRA.U UP1, `(.L_x_28) ;  /* 0xfffffffd01a07547 */ /* 0x000fec000b83ffff */
.L_x_27:
[----:B------:R-:W-:Y:S05]  /*2f70*/  BRA.U !UP0, `(.L_x_29) ;  /* 0x0000000108947547 */ /* 0x000fea000b800000 */
[----:B------:R-:W-:Y:S02]  /*2f80*/  UISETP.GE.U32.AND UP0, UPT, UR17, 0x8, UPT ;  /* 0x000000081100788c */ /* 0x000fe4000bf06070 */
[----:B------:R-:W-:-:S04]  /*2f90*/  ULOP3.LUT UR16, UR8, 0x7, URZ, 0xc0, !UPT ;  /* 0x0000000708107892 */ /* 0x000fc8000f8ec0ff */
[----:B------:R-:W-:-:S03]  /*2fa0*/  UISETP.NE.AND UP1, UPT, UR16, URZ, UPT ;  /* 0x000000ff1000728c */ /* 0x000fc6000bf25270 */
[----:B------:R-:W-:Y:S08]  /*2fb0*/  BRA.U !UP0, `(.L_x_30) ;  /* 0x0000000108307547 */ /* 0x000ff0000b800000 */
[----:B------:R-:W-:Y:S02]  /*2fc0*/  ULEA UR7, UR4, UR6, 0x2 ;  /* 0x0000000604077291 */ /* 0x000fe4000f8e10ff */
[----:B------:R-:W-:-:S07]  /*2fd0*/  UIADD3 UR4, UPT, UPT, UR4, 0x8, URZ ;  /* 0x0000000804047890 */ /* 0x000fce000fffe0ff */
[----:B------:R-:W2:Y:S04]  /*2fe0*/  LDS.128 R4, [UR7] ;  /* 0x00000007ff047984 */ /* 0x000ea80008000c00 */
[----:B-1----:R-:W1:Y:S01]  /*2ff0*/  LDS.128 R8, [UR7+0x10] ;  /* 0x00001007ff087984 */ /* 0x002e620008000c00 */
[----:B--2---:R-:W-:-:S04]  /*3000*/  FADD R4, R19, R4 ;  /* 0x0000000413047221 */ /* 0x004fc80000000000 */
[----:B------:R-:W-:-:S04]  /*3010*/  FADD R5, R4, R5 ;  /* 0x0000000504057221 */ /* 0x000fc80000000000 */
[----:B------:R-:W-:-:S04]  /*3020*/  FADD R6, R5, R6 ;  /* 0x0000000605067221 */ /* 0x000fc80000000000 */
[----:B------:R-:W-:-:S04]  /*3030*/  FADD R7, R6, R7 ;  /* 0x0000000706077221 */ /* 0x000fc80000000000 */
[----:B-1----:R-:W-:-:S04]  /*3040*/  FADD R8, R7, R8 ;  /* 0x0000000807087221 */ /* 0x002fc80000000000 */
[----:B------:R-:W-:-:S04]  /*3050*/  FADD R9, R8, R9 ;  /* 0x0000000908097221 */ /* 0x000fc80000000000 */
[----:B------:R-:W-:-:S04]  /*3060*/  FADD R10, R9, R10 ;  /* 0x0000000a090a7221 */ /* 0x000fc80000000000 */
[----:B------:R-:W-:-:S07]  /*3070*/  FADD R19, R10, R11 ;  /* 0x0000000b0a137221 */ /* 0x000fce0000000000 */
.L_x_30:
[----:B------:R-:W-:Y:S05]  /*3080*/  BRA.U !UP1, `(.L_x_29) ;  /* 0x0000000109507547 */ /* 0x000fea000b800000 */
[----:B------:R-:W-:Y:S02]  /*3090*/  UISETP.GE.U32.AND UP0, UPT, UR16, 0x4, UPT ;  /* 0x000000041000788c */ /* 0x000fe4000bf06070 */
[----:B------:R-:W-:-:S04]  /*30a0*/  ULOP3.LUT UR7, UR8, 0x3, URZ, 0xc0, !UPT ;  /* 0x0000000308077892 */ /* 0x000fc8000f8ec0ff */
[----:B------:R-:W-:-:S03]  /*30b0*/  UISETP.NE.AND UP1, UPT, UR7, URZ, UPT ;  /* 0x000000ff0700728c */ /* 0x000fc6000bf25270 */
[----:B------:R-:W-:Y:S08]  /*30c0*/  BRA.U !UP0, `(.L_x_31) ;  /* 0x00000001081c7547 */ /* 0x000ff0000b800000 */
[----:B------:R-:W-:Y:S02]  /*30d0*/  ULEA UR8, UR4, UR6, 0x2 ;  /* 0x0000000604087291 */ /* 0x000fe4000f8e10ff */
[----:B------:R-:W-:-:S07]  /*30e0*/  UIADD3 UR4, UPT, UPT, UR4, 0x4, URZ ;  /* 0x0000000404047890 */ /* 0x000fce000fffe0ff */
[----:B------:R-:W2:Y:S02]  /*30f0*/  LDS.128 R4, [UR8] ;  /* 0x00000008ff047984 */ /* 0x000ea40008000c00 */
[----:B--2---:R-:W-:-:S04]  /*3100*/  FADD R4, R19, R4 ;  /* 0x0000000413047221 */ /* 0x004fc80000000000 */
[----:B------:R-:W-:-:S04]  /*3110*/  FADD R5, R4, R5 ;  /* 0x0000000504057221 */ /* 0x000fc80000000000 */
[----:B------:R-:W-:-:S04]  /*3120*/  FADD R6, R5, R6 ;  /* 0x0000000605067221 */ /* 0x000fc80000000000 */
[----:B------:R-:W-:-:S07]  /*3130*/  FADD R19, R6, R7 ;  /* 0x0000000706137221 */ /* 0x000fce0000000000 */
.L_x_31:
[----:B------:R-:W-:Y:S05]  /*3140*/  BRA.U !UP1, `(.L_x_29) ;  /* 0x0000000109207547 */ /* 0x000fea000b800000 */
[----:B------:R-:W-:Y:S02]  /*3150*/  ULEA UR4, UR4, UR6, 0x2 ;  /* 0x0000000604047291 */ /* 0x000fe4000f8e10ff */
[----:B------:R-:W-:-:S12]  /*3160*/  UIADD3 UR7, UPT, UPT, -UR7, URZ, URZ ;  /* 0x000000ff07077290 */ /* 0x000fd8000fffe1ff */
.L_x_32:
[----:B------:R-:W2:Y:S01]  /*3170*/  LDS R4, [UR4] ;  /* 0x00000004ff047984 */ /* 0x000ea20008000800 */
[----:B------:R-:W-:Y:S02]  /*3180*/  UIADD3 UR7, UPT, UPT, UR7, 0x1, URZ ;  /* 0x0000000107077890 */ /* 0x000fe4000fffe0ff */
[----:B------:R-:W-:Y:S02]  /*3190*/  UIADD3 UR4, UPT, UPT, UR4, 0x4, URZ ;  /* 0x0000000404047890 */ /* 0x000fe4000fffe0ff */
[----:B------:R-:W-:Y:S01]  /*31a0*/  UISETP.NE.AND UP0, UPT, UR7, URZ, UPT ;  /* 0x000000ff0700728c */ /* 0x000fe2000bf05270 */
[----:B--2---:R-:W-:-:S08]  /*31b0*/  FADD R19, R4, R19 ;  /* 0x0000001304137221 */ /* 0x004fd00000000000 */
[----:B------:R-:W-:Y:S05]  /*31c0*/  BRA.U UP0, `(.L_x_32) ;  /* 0xfffffffd00e87547 */ /* 0x000fea000b83ffff */
.L_x_29:
[----:B------:R2:W-:Y:S02]  /*31d0*/  STS [UR6], R19 ;  /* 0x00000013ff007988 */ /* 0x0005e40008000806 */
.L_x_26:
[----:B------:R-:W-:Y:S05]  /*31e0*/  BSYNC.RECONVERGENT B0 ;  /* 0x0000000000007941 */ /* 0x000fea0003800200 */
.L_x_25:
[----:B------:R-:W-:Y:S01]  /*31f0*/  BAR.SYNC.DEFER_BLOCKING 0x0 ;  /* 0x0000000000007b1d */ /* 0x000fe20000010000 */
[----:B------:R-:W-:Y:S01]  /*3200*/  USHF.R.S32.HI UR4, URZ, 0x1f, UR5 ;  /* 0x0000001fff047899 */ /* 0x000fe20008011405 */
[----:B------:R-:W-:-:S04]  /*3210*/  MOV R9, 0x4b800000 ;  /* 0x4b80000000097802 */ /* 0x000fc80000000f00 */
[----:B------:R-:W3:Y:S01]  /*3220*/  LDCU.64 UR16, c[0x0][0x388] ;  /* 0x00007100ff1077ac */ /* 0x000ee20008000a00 */
[----:B------:R-:W-:Y:S01]  /*3230*/  BSSY.RECONVERGENT B0, `(.L_x_33) ;  /* 0x00001bd000007945 */ /* 0x000fe20003800200 */
[----:B------:R-:W4:Y:S01]  /*3240*/  LDS R7, [UR6] ;  /* 0x00000006ff077984 */ /* 0x000f220008000800 */
[----:B---3--:R-:W-:-:S04]  /*3250*/  ULEA UR6, UP0, UR5, UR16, 0x1 ;  /* 0x0000001005067291 */ /* 0x008fc8000f8008ff */
[----:B------:R-:W-:Y:S02]  /*3260*/  ULEA.HI.X UR5, UR5, UR17, UR4, 0x1, UP0 ;  /* 0x0000001105057291 */ /* 0x000fe400080f0c04 */
[----:B------:R-:W-:-:S04]  /*3270*/  MOV R4, UR6 ;  /* 0x0000000600047c02 */ /* 0x000fc80008000f00 */
[----:B------:R-:W-:Y:S02]  /*3280*/  MOV R5, UR5 ;  /* 0x0000000500057c02 */ /* 0x000fe40008000f00 */
[----:B----4-:R-:W-:-:S04]  /*3290*/  FSETP.GEU.AND P1, PT, |R7|, 1.175494350822287508e-38, PT ;  /* 0x008000000700780b */ /* 0x010fc80003f2e200 */
[----:B------:R-:W-:-:S09]  /*32a0*/  FSEL R9, R9, 1, !P1 ;  /* 0x3f80000009097808 */ /* 0x000fd20004800000 */
[----:B------:R-:W-:-:S04]  /*32b0*/  @!P1 FMUL R7, R7, 16777216 ;  /* 0x4b80000007079820 */ /* 0x000fc80000400000 */
[----:B------:R-:W3:Y:S02]  /*32c0*/  MUFU.RCP R6, R7 ;  /* 0x0000000700067308 */ /* 0x000ee40000001000 */
[----:B---3--:R-:W-:Y:S01]  /*32d0*/  FMUL R6, R6, R9 ;  /* 0x0000000906067220 */ /* 0x008fe20000400000 */
[----:B------:R-:W-:Y:S06]  /*32e0*/  @P0 BRA `(.L_x_34) ;  /* 0x0000001800c40947 */ /* 0x000fec0003800000 */
[----:B------:R-:W3:Y:S01]  /*32f0*/  I2F.U32.RP R11, UR9 ;  /* 0x00000009000b7d06 */ /* 0x000ee20008209000 */
[----:B-1----:R-:W-:Y:S01]  /*3300*/  HFMA2 R8, -RZ, RZ, 0, 4.17232513427734375e-07 ;  /* 0x00000007ff087431 */ /* 0x002fe200000001ff */
[----:B------:R-:W-:Y:S01]  /*3310*/  IADD3 R7, PT, PT, R3, UR9, RZ ;  /* 0x0000000903077c10 */ /* 0x000fe2000fffe0ff */
[----:B------:R-:W-:Y:S01]  /*3320*/  BSSY.RECONVERGENT B1, `(.L_x_35) ;  /* 0x0000075000017945 */ /* 0x000fe20003800200 */
[----:B------:R-:W-:Y:S02]  /*3330*/  IADD3 R13, PT, PT, RZ, -UR9, RZ ;  /* 0x80000009ff0d7c10 */ /* 0x000fe4000fffe0ff */
[----:B------:R-:W-:Y:S02]  /*3340*/  ISETP.NE.U32.AND P2, PT, RZ, UR9, PT ;  /* 0x00000009ff007c0c */ /* 0x000fe4000bf45070 */
[----:B------:R-:W-:Y:S01]  /*3350*/  VIADDMNMX.U32 R8, R7, R8, UR19, !PT ;  /* 0x0000001307087e46 */ /* 0x000fe2000f800008 */
[----:B---3--:R-:W1:Y:S03]  /*3360*/  MUFU.RCP R11, R11 ;  /* 0x0000000b000b7308 */ /* 0x008e660000001000 */
[----:B------:R-:W-:-:S02]  /*3370*/  IADD3 R10, PT, PT, R8, -0x7, RZ ;  /* 0xfffffff9080a7810 */ /* 0x000fc40007ffe0ff */
[----:B------:R-:W-:Y:S02]  /*3380*/  MOV R8, RZ ;  /* 0x000000ff00087202 */ /* 0x000fe40000000f00 */
[----:B------:R-:W-:Y:S02]  /*3390*/  ISETP.NE.AND P0, PT, R10, R7, PT ;  /* 0x000000070a00720c */ /* 0x000fe40003f05270 */
        /* <DEDUP_REMOVED lines=20> */
[----:B------:R-:W-:Y:S02]  /*34e0*/  IADD3 R7, PT, PT, R7, 0x1, RZ ;  /* 0x0000000107077810 */ /* 0x000fe40007ffe0ff */
[----:B------:R-:W-:Y:S02]  /*34f0*/  MOV R13, 0x10 ;  /* 0x00000010000d7802 */ /* 0x000fe40000000f00 */
[----:B------:R-:W-:-:S03]  /*3500*/  LOP3.LUT R7, R7, 0x3, RZ, 0xc0, !PT ;  /* 0x0000000307077812 */ /* 0x000fc600078ec0ff */
[----:B------:R-:W-:Y:S01]  /*3510*/  IMAD.WIDE.U32 R12, R0, R13, UR12 ;  /* 0x0000000c000c7e25 */ /* 0x000fe2000f8e000d */
[----:B------:R-:W-:-:S07]  /*3520*/  IADD3 R0, PT, PT, -R7, RZ, RZ ;  /* 0x000000ff07007210 */ /* 0x000fce0007ffe1ff */
.L_x_37:
[----:B-1----:R-:W-:-:S04]  /*3530*/  IADD3 R8, P1, PT, R12, UR10, RZ ;  /* 0x0000000a0c087c10 */ /* 0x002fc8000ff3e0ff */
[----:B------:R-:W-:-:S06]  /*3540*/  IADD3.X R9, PT, PT, R13, UR11, RZ, P1, !PT ;  /* 0x0000000b0d097c10 */ /* 0x000fcc0008ffe4ff */
[----:B------:R-:W3:Y:S01]  /*3550*/  LDG.E.128 R8, desc[UR14][R8.64] ;  /* 0x0000000e08087981 */ /* 0x000ee2000c1e1d00 */
[----:B------:R-:W-:Y:S01]  /*3560*/  VIADD R0, R0, 0x1 ;  /* 0x0000000100007836 */ /* 0x000fe20000000000 */
[----:B------:R-:W-:Y:S02]  /*3570*/  IADD3 R3, PT, PT, R3, UR9, RZ ;  /* 0x0000000903037c10 */ /* 0x000fe4000fffe0ff */
[----:B---3--:R-:W-:Y:S02]  /*3580*/  SHF.L.U32 R7, R8, 0x10, RZ ;  /* 0x0000001008077819 */ /* 0x008fe400000006ff */
[----:B------:R-:W-:Y:S02]  /*3590*/  SHF.L.U32 R15, R9, 0x10, RZ ;  /* 0x00000010090f7819 */ /* 0x000fe400000006ff */
[----:B------:R-:W-:Y:S01]  /*35a0*/  SHF.L.U32 R17, R10, 0x10, RZ ;  /* 0x000000100a117819 */ /* 0x000fe200000006ff */
[----:B0-----:R-:W-:Y:S01]  /*35b0*/  FADD R7, -R20, R7 ;  /* 0x0000000714077221 */ /* 0x001fe20000000100 */
[----:B------:R-:W-:Y:S01]  /*35c0*/  PRMT R10, R8, 0x7632, R10 ;  /* 0x00007632080a7816 */ /* 0x000fe2000000000a */
[C---:B------:R-:W-:Y:S01]  /*35d0*/  FADD R15, -R20.reuse, R15 ;  /* 0x0000000f140f7221 */ /* 0x040fe20000000100 */
[----:B--2---:R-:W-:Y:S01]  /*35e0*/  SHF.L.U32 R19, R11, 0x10, RZ ;  /* 0x000000100b137819 */ /* 0x004fe200000006ff */
[----:B------:R-:W-:Y:S01]  /*35f0*/  FMUL R7, R7, 1.4426950216293334961 ;  /* 0x3fb8aa3b07077820 */ /* 0x000fe20000400000 */
[C---:B------:R-:W-:Y:S01]  /*3600*/  FADD R17, -R20.reuse, R17 ;  /* 0x0000001114117221 */ /* 0x040fe20000000100 */
[----:B------:R-:W-:Y:S01]  /*3610*/  FMUL R15, R15, 1.4426950216293334961 ;  /* 0x3fb8aa3b0f0f7820 */ /* 0x000fe20000400000 */
[----:B------:R-:W-:Y:S01]  /*3620*/  PRMT R11, R9, 0x7632, R11 ;  /* 0x00007632090b7816 */ /* 0x000fe2000000000b */
[----:B------:R-:W-:Y:S01]  /*3630*/  FADD R19, -R20, R19 ;  /* 0x0000001314137221 */ /* 0x000fe20000000100 */
[----:B------:R-:W-:Y:S01]  /*3640*/  FSETP.GEU.AND P2, PT, R7, -126, PT ;  /* 0xc2fc00000700780b */ /* 0x000fe20003f4e000 */
[----:B------:R-:W-:Y:S01]  /*3650*/  FMUL R14, R17, 1.4426950216293334961 ;  /* 0x3fb8aa3b110e7820 */ /* 0x000fe20000400000 */
[----:B------:R-:W-:Y:S01]  /*3660*/  FSETP.GEU.AND P6, PT, R15, -126, PT ;  /* 0xc2fc00000f00780b */ /* 0x000fe20003fce000 */
[----:B------:R-:W-:Y:S01]  /*3670*/  FMUL R8, R19, 1.4426950216293334961 ;  /* 0x3fb8aa3b13087820 */ /* 0x000fe20000400000 */
[----:B------:R-:W-:-:S02]  /*3680*/  SHF.L.U32 R17, R10, 0x10, RZ ;  /* 0x000000100a117819 */ /* 0x000fc400000006ff */
[----:B------:R-:W-:Y:S02]  /*3690*/  PRMT R16, R10, 0x7632, R16 ;  /* 0x000076320a107816 */ /* 0x000fe40000000010 */
[----:B------:R-:W-:Y:S01]  /*36a0*/  FSETP.GEU.AND P5, PT, R14, -126, PT ;  /* 0xc2fc00000e00780b */ /* 0x000fe20003fae000 */
[----:B------:R-:W-:Y:S01]  /*36b0*/  FADD R17, -R20, R17 ;  /* 0x0000001114117221 */ /* 0x000fe20000000100 */
[----:B------:R-:W-:Y:S02]  /*36c0*/  SHF.L.U32 R19, R16, 0x10, RZ ;  /* 0x0000001010137819 */ /* 0x000fe400000006ff */
[----:B------:R-:W-:Y:S01]  /*36d0*/  FSETP.GEU.AND P1, PT, R8, -126, PT ;  /* 0xc2fc00000800780b */ /* 0x000fe20003f2e000 */
[----:B------:R-:W-:Y:S01]  /*36e0*/  @!P2 FMUL R7, R7, 0.5 ;  /* 0x3f0000000707a820 */ /* 0x000fe20000400000 */
[----:B------:R-:W-:Y:S01]  /*36f0*/  FMUL R10, R17, 1.4426950216293334961 ;  /* 0x3fb8aa3b110a7820 */ /* 0x000fe20000400000 */
[----:B------:R-:W-:Y:S01]  /*3700*/  @!P6 FMUL R15, R15, 0.5 ;  /* 0x3f0000000f0fe820 */ /* 0x000fe20000400000 */
[C---:B------:R-:W-:Y:S01]  /*3710*/  SHF.L.U32 R17, R11.reuse, 0x10, RZ ;  /* 0x000000100b117819 */ /* 0x040fe200000006ff */
[----:B------:R-:W-:Y:S01]  /*3720*/  FADD R19, -R20, R19 ;  /* 0x0000001314137221 */ /* 0x000fe20000000100 */
[----:B------:R-:W-:Y:S01]  /*3730*/  PRMT R11, R11, 0x7632, R11 ;  /* 0x000076320b0b7816 */ /* 0x000fe2000000000b */
[----:B------:R-:W0:Y:S01]  /*3740*/  MUFU.EX2 R7, R7 ;  /* 0x0000000700077308 */ /* 0x000e220000000800 */
[----:B------:R-:W-:Y:S01]  /*3750*/  FSETP.GEU.AND P4, PT, R10, -126, PT ;  /* 0xc2fc00000a00780b */ /* 0x000fe20003f8e000 */
[----:B------:R-:W-:Y:S01]  /*3760*/  FADD R17, -R20, R17 ;  /* 0x0000001114117221 */ /* 0x000fe20000000100 */
[----:B------:R-:W-:Y:S01]  /*3770*/  SHF.L.U32 R21, R11, 0x10, RZ ;  /* 0x000000100b157819 */ /* 0x000fe200000006ff */
[----:B------:R-:W-:Y:S01]  /*3780*/  FMUL R18, R19, 1.4426950216293334961 ;  /* 0x3fb8aa3b13127820 */ /* 0x000fe20000400000 */
[----:B------:R-:W-:Y:S01]  /*3790*/  @!P5 FMUL R14, R14, 0.5 ;  /* 0x3f0000000e0ed820 */ /* 0x000fe20000400000 */
[----:B------:R-:W-:Y:S01]  /*37a0*/  FMUL R16, R17, 1.4426950216293334961 ;  /* 0x3fb8aa3b11107820 */ /* 0x000fe20000400000 */
[----:B------:R-:W-:Y:S01]  /*37b0*/  @!P1 FMUL R8, R8, 0.5 ;  /* 0x3f00000008089820 */ /* 0x000fe20000400000 */
[----:B------:R-:W1:Y:S01]  /*37c0*/  MUFU.EX2 R9, R15 ;  /* 0x0000000f00097308 */ /* 0x000e620000000800 */
[----:B------:R-:W-:-:S02]  /*37d0*/  FADD R21, -R20, R21 ;  /* 0x0000001514157221 */ /* 0x000fc40000000100 */
[----:B------:R-:W-:Y:S02]  /*37e0*/  FSETP.GEU.AND P3, PT, R16, -126, PT ;  /* 0xc2fc00001000780b */ /* 0x000fe40003f6e000 */
[----:B------:R-:W-:Y:S01]  /*37f0*/  FMUL R24, R21, 1.4426950216293334961 ;  /* 0x3fb8aa3b15187820 */ /* 0x000fe20000400000 */
[----:B------:R-:W-:Y:S02]  /*3800*/  @!P4 FMUL R10, R10, 0.5 ;  /* 0x3f0000000a0ac820 */ /* 0x000fe40000400000 */
[----:B------:R-:W2:Y:S01]  /*3810*/  MUFU.EX2 R11, R14 ;  /* 0x0000000e000b7308 */ /* 0x000ea20000000800 */
[----:B0-----:R-:W-:Y:S01]  /*3820*/  @!P2 FMUL R7, R7, R7 ;  /* 0x000000070707a220 */ /* 0x001fe20000400000 */
[----:B------:R-:W-:-:S06]  /*3830*/  FSETP.GEU.AND P2, PT, R18, -126, PT ;  /* 0xc2fc00001200780b */ /* 0x000fcc0003f4e000 */
[----:B------:R-:W-:Y:S01]  /*3840*/  @!P3 FMUL R16, R16, 0.5 ;  /* 0x3f0000001010b820 */ /* 0x000fe20000400000 */
[----:B-1----:R-:W-:Y:S01]  /*3850*/  @!P6 FMUL R9, R9, R9 ;  /* 0x000000090909e220 */ /* 0x002fe20000400000 */
[----:B------:R-:W-:Y:S01]  /*3860*/  FSETP.GEU.AND P6, PT, R24, -126, PT ;  /* 0xc2fc00001800780b */ /* 0x000fe20003fce000 */
[----:B------:R0:W1:Y:S02]  /*3870*/  MUFU.EX2 R15, R8 ;  /* 0x00000008000f7308 */ /* 0x0000640000000800 */
[----:B------:R-:W-:Y:S02]  /*3880*/  FMUL R9, R6, R9 ;  /* 0x0000000906097220 */ /* 0x000fe40000400000 */
[----:B------:R-:W-:Y:S01]  /*3890*/  @!P2 FMUL R18, R18, 0.5 ;  /* 0x3f0000001212a820 */ /* 0x000fe20000400000 */
[----:B--2---:R-:W-:Y:S01]  /*38a0*/  @!P5 FMUL R11, R11, R11 ;  /* 0x0000000b0b0bd220 */ /* 0x004fe20000400000 */
[----:B------:R-:W-:Y:S02]  /*38b0*/  IADD3 R14, P5, PT, R12, UR16, RZ ;  /* 0x000000100c0e7c10 */ /* 0x000fe4000ffbe0ff */
[----:B------:R-:W2:Y:S01]  /*38c0*/  MUFU.EX2 R19, R16 ;  /* 0x0000001000137308 */ /* 0x000ea20000000800 */
[C---:B0-----:R-:W-:Y:S01]  /*38d0*/  FMUL R8, R6.reuse, R7 ;  /* 0x0000000706087220 */ /* 0x041fe20000400000 */
[----:B------:R-:W-:-:S02]  /*38e0*/  FMUL R11, R6, R11 ;  /* 0x0000000b060b7220 */ /* 0x000fc40000400000 */
[----:B------:R-:W-:-:S04]  /*38f0*/  @!P6 FMUL R24, R24, 0.5 ;  /* 0x3f0000001818e820 */ /* 0x000fc80000400000 */
[----:B------:R-:W0:Y:S01]  /*3900*/  MUFU.EX2 R21, R18 ;  /* 0x0000001200157308 */ /* 0x000e220000000800 */
[----:B-1----:R-:W-:Y:S01]  /*3910*/  @!P1 FMUL R15, R15, R15 ;  /* 0x0000000f0f0f9220 */ /* 0x002fe20000400000 */
[----:B------:R-:W-:-:S03]  /*3920*/  ISETP.NE.AND P1, PT, R0, RZ, PT ;  /* 0x000000ff0000720c */ /* 0x000fc60003f25270 */
[----:B------:R-:W-:Y:S01]  /*3930*/  FMUL R7, R6, R15 ;  /* 0x0000000f06077220 */ /* 0x000fe20000400000 */
[----:B------:R-:W-:Y:S02]  /*3940*/  IADD3.X R15, PT, PT, R13, UR17, RZ, P5, !PT ;  /* 0x000000110d0f7c10 */ /* 0x000fe4000affe4ff */
[----:B------:R1:W3:Y:S01]  /*3950*/  MUFU.EX2 R17, R10 ;  /* 0x0000000a00117308 */ /* 0x0002e20000000800 */
[----:B--2---:R-:W-:-:S07]  /*3960*/  @!P3 FMUL R19, R19, R19 ;  /* 0x000000131313b220 */ /* 0x004fce0000400000 */
[----:B------:R-:W2:Y:S01]  /*3970*/  MUFU.EX2 R25, R24 ;  /* 0x0000001800197308 */ /* 0x000ea20000000800 */
[----:B0-----:R-:W-:Y:S01]  /*3980*/  @!P2 FMUL R21, R21, R21 ;  /* 0x000000151515a220 */ /* 0x001fe20000400000 */
[----:B-1----:R-:W-:-:S03]  /*3990*/  FMUL R10, R6, R19 ;  /* 0x00000013060a7220 */ /* 0x002fc60000400000 */
[----:B------:R-:W-:Y:S02]  /*39a0*/  FMUL R16, R6, R21 ;  /* 0x0000001506107220 */ /* 0x000fe40000400000 */
[----:B------:R-:W-:Y:S01]  /*39b0*/  F2FP.BF16.F32.PACK_AB R9, R10, R9 ;  /* 0x000000090a09723e */ /* 0x000fe200000010ff */
[----:B---3--:R-:W-:Y:S02]  /*39c0*/  @!P4 FMUL R17, R17, R17 ;  /* 0x000000111111c220 */ /* 0x008fe40000400000 */
[----:B------:R-:W-:Y:S02]  /*39d0*/  F2FP.BF16.F32.PACK_AB R10, R16, R11 ;  /* 0x0000000b100a723e */ /* 0x000fe400000010ff */
[----:B------:R-:W-:Y:S01]  /*39e0*/  FMUL R17, R6, R17 ;  /* 0x0000001106117220 */ /* 0x000fe20000400000 */
[----:B--2---:R-:W-:-:S04]  /*39f0*/  @!P6 FMUL R25, R25, R25 ;  /* 0x000000191919e220 */ /* 0x004fc80000400000 */
[----:B------:R-:W-:Y:S01]  /*3a00*/  F2FP.BF16.F32.PACK_AB R8, R17, R8 ;  /* 0x000000081108723e */ /* 0x000fe200000010ff */
[----:B------:R-:W-:-:S05]  /*3a10*/  FMUL R18, R6, R25 ;  /* 0x0000001906127220 */ /* 0x000fca0000400000 */
[----:B------:R-:W-:Y:S02]  /*3a20*/  F2FP.BF16.F32.PACK_AB R11, R18, R7 ;  /* 0x00000007120b723e */ /* 0x000fe400000010ff */
[----:B------:R-:W-:-:S03]  /*3a30*/  MOV R7, UR18 ;  /* 0x0000001200077c02 */ /* 0x000fc60008000f00 */
[----:B------:R1:W-:Y:S02]  /*3a40*/  STG.E.128 desc[UR14][R14.64], R8 ;  /* 0x000000080e007986 */ /* 0x0003e4000c101d0e */
[----:B------:R-:W-:Y:S01]  /*3a50*/  IMAD.WIDE.U32 R12, R7, 0x10, R12 ;  /* 0x00000010070c7825 */ /* 0x000fe200078e000c */
[----:B------:R-:W-:Y:S06]  /*3a60*/  @P1 BRA `(.L_x_37) ;  /* 0xfffffff800b01947 */ /* 0x000fec000383ffff */
.L_x_36:
[----:B------:R-:W-:Y:S05]  /*3a70*/  BSYNC.RECONVERGENT B1 ;  /* 0x0000000000017941 */ /* 0x000fea0003800200 */
.L_x_35:
[----:B------:R-:W-:Y:S05]  /*3a80*/  @!P0 BRA `(.L_x_34) ;  /* 0x0000001000dc8947 */ /* 0x000fea0003800000 */
.L_x_38:
[----:B-1-3--:R-:W-:-:S06]  /*3a90*/  IMAD.WIDE.U32 R8, R3, 0x2, R22 ;  /* 0x0000000203087825 */ /* 0x00afcc00078e0016 */
[----:B------:R-:W3:Y:S02]  /*3aa0*/  LDG.E.128 R8, desc[UR14][R8.64] ;  /* 0x0000000e08087981 */ /* 0x000ee4000c1e1d00 */
[----:B---3--:R-:W-:Y:S02]  /*3ab0*/  SHF.L.U32 R7, R8, 0x10, RZ ;  /* 0x0000001008077819 */ /* 0x008fe400000006ff */
[----:B------:R-:W-:Y:S02]  /*3ac0*/  SHF.L.U32 R15, R10, 0x10, RZ ;  /* 0x000000100a0f7819 */ /* 0x000fe400000006ff */
[----:B------:R-:W-:Y:S01]  /*3ad0*/  SHF.L.U32 R17, R11, 0x10, RZ ;  /* 0x000000100b117819 */ /* 0x000fe200000006ff */
[C---:B0-----:R-:W-:Y:S01]  /*3ae0*/  FADD R7, -R20.reuse, R7 ;  /* 0x0000000714077221 */ /* 0x041fe20000000100 */
[----:B------:R-:W-:Y:S01]  /*3af0*/  PRMT R10, R9, 0x7632, R10 ;  /* 0x00007632090a7816 */ /* 0x000fe2000000000a */
[----:B------:R-:W-:Y:S01]  /*3b00*/  FADD R15, -R20, R15 ;  /* 0x0000000f140f7221 */ /* 0x000fe20000000100 */
[----:B------:R-:W-:Y:S01]  /*3b10*/  PRMT R8, R8, 0x7632, R8 ;  /* 0x0000763208087816 */ /* 0x000fe20000000008 */
[----:B------:R-:W-:Y:S01]  /*3b20*/  FMUL R7, R7, 1.4426950216293334961 ;  /* 0x3fb8aa3b07077820 */ /* 0x000fe20000400000 */
[----:B------:R-:W-:Y:S01]  /*3b30*/  FADD R17, -R20, R17 ;  /* 0x0000001114117221 */ /* 0x000fe20000000100 */
[----:B------:R-:W-:Y:S01]  /*3b40*/  PRMT R12, R10, 0x7632, R12 ;  /* 0x000076320a0c7816 */ /* 0x000fe2000000000c */
[----:B------:R-:W-:Y:S01]  /*3b50*/  FMUL R0, R15, 1.4426950216293334961 ;  /* 0x3fb8aa3b0f007820 */ /* 0x000fe20000400000 */
[----:B------:R-:W-:Y:S01]  /*3b60*/  PRMT R16, R11, 0x7632, R16 ;  /* 0x000076320b107816 */ /* 0x000fe20000000010 */
[----:B------:R-:W-:Y:S01]  /*3b70*/  FMUL R14, R17, 1.4426950216293334961 ;  /* 0x3fb8aa3b110e7820 */ /* 0x000fe20000400000 */
[----:B------:R-:W-:-:S02]  /*3b80*/  FSETP.GEU.AND P6, PT, R7, -126, PT ;  /* 0xc2fc00000700780b */ /* 0x000fc40003fce000 */
[----:B------:R-:W-:Y:S02]  /*3b90*/  SHF.L.U32 R13, R9, 0x10, RZ ;  /* 0x00000010090d7819 */ /* 0x000fe400000006ff */
[----:B------:R-:W-:Y:S02]  /*3ba0*/  SHF.L.U32 R9, R8, 0x10, RZ ;  /* 0x0000001008097819 */ /* 0x000fe400000006ff */
[----:B------:R-:W-:Y:S01]  /*3bb0*/  SHF.L.U32 R15, R12, 0x10, RZ ;  /* 0x000000100c0f7819 */ /* 0x000fe200000006ff */
[----:B------:R-:W-:Y:S01]  /*3bc0*/  FADD R13, -R20, R13 ;  /* 0x0000000d140d7221 */ /* 0x000fe20000000100 */
[----:B------:R-:W-:Y:S01]  /*3bd0*/  SHF.L.U32 R17, R16, 0x10, RZ ;  /* 0x0000001010117819 */ /* 0x000fe200000006ff */
[----:B------:R-:W-:Y:S01]  /*3be0*/  FADD R8, -R20, R9 ;  /* 0x0000000914087221 */ /* 0x000fe20000000100 */
[----:B------:R-:W-:Y:S01]  /*3bf0*/  SHF.L.U32 R11, R10, 0x10, RZ ;  /* 0x000000100a0b7819 */ /* 0x000fe200000006ff */
[C---:B------:R-:W-:Y:S01]  /*3c00*/  FADD R12, -R20.reuse, R15 ;  /* 0x0000000f140c7221 */ /* 0x040fe20000000100 */
[----:B------:R-:W-:Y:S01]  /*3c10*/  FMUL R13, R13, 1.4426950216293334961 ;  /* 0x3fb8aa3b0d0d7820 */ /* 0x000fe20000400000 */
[----:B------:R-:W-:Y:S01]  /*3c20*/  @!P6 FMUL R7, R7, 0.5 ;  /* 0x3f0000000707e820 */ /* 0x000fe20000400000 */
[C---:B------:R-:W-:Y:S01]  /*3c30*/  FADD R17, -R20.reuse, R17 ;  /* 0x0000001114117221 */ /* 0x040fe20000000100 */
[----:B------:R-:W-:Y:S01]  /*3c40*/  FADD R11, -R20, R11 ;  /* 0x0000000b140b7221 */ /* 0x000fe20000000100 */
[----:B------:R-:W-:Y:S01]  /*3c50*/  FMUL R8, R8, 1.4426950216293334961 ;  /* 0x3fb8aa3b08087820 */ /* 0x000fe20000400000 */
[----:B------:R-:W-:Y:S01]  /*3c60*/  FMUL R12, R12, 1.4426950216293334961 ;  /* 0x3fb8aa3b0c0c7820 */ /* 0x000fe20000400000 */
[----:B------:R-:W-:Y:S01]  /*3c70*/  FMUL R16, R17, 1.4426950216293334961 ;  /* 0x3fb8aa3b11107820 */ /* 0x000fe20000400000 */
[----:B------:R-:W0:Y:S01]  /*3c80*/  MUFU.EX2 R7, R7 ;  /* 0x0000000700077308 */ /* 0x000e220000000800 */
[----:B------:R-:W-:Y:S01]  /*3c90*/  FMUL R10, R11, 1.4426950216293334961 ;  /* 0x3fb8aa3b0b0a7820 */ /* 0x000fe20000400000 */
[----:B------:R-:W-:-:S02]  /*3ca0*/  FSETP.GEU.AND P5, PT, R13, -126, PT ;  /* 0xc2fc00000d00780b */ /* 0x000fc40003fae000 */
[----:B------:R-:W-:Y:S02]  /*3cb0*/  FSETP.GEU.AND P2, PT, R8, -126, PT ;  /* 0xc2fc00000800780b */ /* 0x000fe40003f4e000 */
[----:B------:R-:W-:Y:S02]  /*3cc0*/  FSETP.GEU.AND P4, PT, R0, -126, PT ;  /* 0xc2fc00000000780b */ /* 0x000fe40003f8e000 */
[----:B------:R-:W-:Y:S02]  /*3cd0*/  FSETP.GEU.AND P3, PT, R14, -126, PT ;  /* 0xc2fc00000e00780b */ /* 0x000fe40003f6e000 */
[----:B------:R-:W-:Y:S02]  /*3ce0*/  FSETP.GEU.AND P0, PT, R12, -126, PT ;  /* 0xc2fc00000c00780b */ /* 0x000fe40003f0e000 */
[----:B------:R-:W-:-:S03]  /*3cf0*/  FSETP.GEU.AND P1, PT, R10, -126, PT ;  /* 0xc2fc00000a00780b */ /* 0x000fc60003f2e000 */
[----:B------:R-:W-:Y:S01]  /*3d00*/  @!P5 FMUL R13, R13, 0.5 ;  /* 0x3f0000000d0dd820 */ /* 0x000fe20000400000 */
[----:B0-----:R-:W-:Y:S01]  /*3d10*/  @!P6 FMUL R7, R7, R7 ;  /* 0x000000070707e220 */ /* 0x001fe20000400000 */
[----:B------:R-:W-:Y:S01]  /*3d20*/  FSETP.GEU.AND P6, PT, R16, -126, PT ;  /* 0xc2fc00001000780b */ /* 0x000fe20003fce000 */
[----:B------:R-:W-:Y:S01]  /*3d30*/  @!P2 FMUL R8, R8, 0.5 ;  /* 0x3f0000000808a820 */ /* 0x000fe20000400000 */
[----:B------:R-:W-:Y:S02]  /*3d40*/  @!P4 FMUL R0, R0, 0.5 ;  /* 0x3f0000000000c820 */ /* 0x000fe40000400000 */
[----:B------:R-:W-:Y:S01]  /*3d50*/  @!P3 FMUL R14, R14, 0.5 ;  /* 0x3f0000000e0eb820 */ /* 0x000fe20000400000 */
[----:B------:R-:W0:Y:S01]  /*3d60*/  MUFU.EX2 R9, R13 ;  /* 0x0000000d00097308 */ /* 0x000e220000000800 */
[----:B------:R-:W-:Y:S02]  /*3d70*/  @!P0 FMUL R12, R12, 0.5 ;  /* 0x3f0000000c0c8820 */ /* 0x000fe40000400000 */
[----:B------:R-:W-:-:S05]  /*3d80*/  @!P1 FMUL R10, R10, 0.5 ;  /* 0x3f0000000a0a9820 */ /* 0x000fca0000400000 */
[----:B------:R1:W3:Y:S01]  /*3d90*/  MUFU.EX2 R11, R8 ;  /* 0x00000008000b7308 */ /* 0x0002e20000000800 */
[----:B------:R-:W-:-:S07]  /*3da0*/  @!P6 FMUL R16, R16, 0.5 ;  /* 0x3f0000001010e820 */ /* 0x000fce0000400000 */
[----:B------:R-:W4:Y:S01]  /*3db0*/  MUFU.EX2 R15, R0 ;  /* 0x00000000000f7308 */ /* 0x000f220000000800 */
[----:B0-----:R-:W-:Y:S01]  /*3dc0*/  @!P5 FMUL R9, R9, R9 ;  /* 0x000000090909d220 */ /* 0x001fe20000400000 */
[C---:B-1----:R-:W-:Y:S01]  /*3dd0*/  FMUL R8, R6.reuse, R7 ;  /* 0x0000000706087220 */ /* 0x042fe20000400000 */
[----:B------:R-:W-:Y:S02]  /*3de0*/  IADD3 R7, PT, PT, R3, UR9, RZ ;  /* 0x0000000903077c10 */ /* 0x000fe4000fffe0ff */
[----:B------:R-:W-:-:S03]  /*3df0*/  FMUL R9, R6, R9 ;  /* 0x0000000906097220 */ /* 0x000fc60000400000 */
[----:B--2---:R-:W0:Y:S01]  /*3e00*/  MUFU.EX2 R19, R14 ;  /* 0x0000000e00137308 */ /* 0x004e220000000800 */
[----:B---3--:R-:W-:-:S04]  /*3e10*/  @!P2 FMUL R11, R11, R11 ;  /* 0x0000000b0b0ba220 */ /* 0x008fc80000400000 */
[----:B------:R-:W-:-:S03]  /*3e20*/  FMUL R11, R6, R11 ;  /* 0x0000000b060b7220 */ /* 0x000fc60000400000 */
[----:B------:R-:W1:Y:S01]  /*3e30*/  MUFU.EX2 R17, R12 ;  /* 0x0000000c00117308 */ /* 0x000e620000000800 */
[----:B----4-:R-:W-:Y:S01]  /*3e40*/  @!P4 FMUL R15, R15, R15 ;  /* 0x0000000f0f0fc220 */ /* 0x010fe20000400000 */
[----:B------:R-:W-:-:S06]  /*3e50*/  F2FP.BF16.F32.PACK_AB R8, R11, R8 ;  /* 0x000000080b08723e */ /* 0x000fcc00000010ff */
[----:B------:R-:W2:Y:S01]  /*3e60*/  MUFU.EX2 R21, R16 ;  /* 0x0000001000157308 */ /* 0x000ea20000000800 */
[----:B0-----:R-:W-:-:S04]  /*3e70*/  @!P3 FMUL R19, R19, R19 ;  /* 0x000000131313b220 */ /* 0x001fc80000400000 */
[----:B------:R-:W-:-:S03]  /*3e80*/  FMUL R19, R6, R19 ;  /* 0x0000001306137220 */ /* 0x000fc60000400000 */
[----:B------:R0:W3:Y:S01]  /*3e90*/  MUFU.EX2 R13, R10 ;  /* 0x0000000a000d7308 */ /* 0x0000e20000000800 */
[----:B-1----:R-:W-:-:S04]  /*3ea0*/  @!P0 FMUL R17, R17, R17 ;  /* 0x0000001111118220 */ /* 0x002fc80000400000 */
[C---:B------:R-:W-:Y:S01]  /*3eb0*/  FMUL R17, R6.reuse, R17 ;  /* 0x0000001106117220 */ /* 0x040fe20000400000 */
[----:B--2---:R-:W-:Y:S01]  /*3ec0*/  @!P6 FMUL R21, R21, R21 ;  /* 0x000000151515e220 */ /* 0x004fe20000400000 */
[----:B0-----:R-:W-:-:S03]  /*3ed0*/  FMUL R10, R6, R15 ;  /* 0x0000000f060a7220 */ /* 0x001fc60000400000 */
[----:B------:R-:W-:Y:S02]  /*3ee0*/  FMUL R12, R6, R21 ;  /* 0x00000015060c7220 */ /* 0x000fe40000400000 */
[----:B------:R-:W-:Y:S01]  /*3ef0*/  F2FP.BF16.F32.PACK_AB R10, R17, R10 ;  /* 0x0000000a110a723e */ /* 0x000fe200000010ff */
[----:B------:R-:W-:-:S04]  /*3f00*/  IMAD.WIDE.U32 R16, R3, 0x2, R4 ;  /* 0x0000000203107825 */ /* 0x000fc800078e0004 */
[----:B---3--:R-:W-:Y:S01]  /*3f10*/  @!P1 FMUL R13, R13, R13 ;  /* 0x0000000d0d0d9220 */ /* 0x008fe20000400000 */
[----:B------:R-:W-:-:S03]  /*3f20*/  F2FP.BF16.F32.PACK_AB R11, R12, R19 ;  /* 0x000000130c0b723e */ /* 0x000fc600000010ff */
[----:B------:R-:W-:Y:S01]  /*3f30*/  FMUL R0, R6, R13 ;  /* 0x0000000d06007220 */ /* 0x000fe20000400000 */
[----:B------:R-:W-:-:S04]  /*3f40*/  IMAD.WIDE.U32 R12, R7, 0x2, R22 ;  /* 0x00000002070c7825 */ /* 0x000fc800078e0016 */
[----:B------:R-:W-:-:S05]  /*3f50*/  F2FP.BF16.F32.PACK_AB R9, R0, R9 ;  /* 0x000000090009723e */ /* 0x000fca00000010ff */
[----:B------:R0:W-:Y:S04]  /*3f60*/  STG.E.128 desc[UR14][R16.64], R8 ;  /* 0x0000000810007986 */ /* 0x0001e8000c101d0e */
[----:B------:R-:W2:Y:S02]  /*3f70*/  LDG.E.128 R12, desc[UR14][R12.64] ;  /* 0x0000000e0c0c7981 */ /* 0x000ea4000c1e1d00 */
[----:B--2---:R-:W-:Y:S02]  /*3f80*/  SHF.L.U32 R3, R12, 0x10, RZ ;  /* 0x000000100c037819 */ /* 0x004fe400000006ff */
[----:B0-----:R-:W-:Y:S02]  /*3f90*/  SHF.L.U32 R11, R15, 0x10, RZ ;  /* 0x000000100f0b7819 */ /* 0x001fe400000006ff */
[----:B------:R-:W-:Y:S01]  /*3fa0*/  SHF.L.U32 R19, R13, 0x10, RZ ;  /* 0x000000100d137819 */ /* 0x000fe200000006ff */
[----:B------:R-:W-:Y:S01]  /*3fb0*/  FADD R3, -R20, R3 ;  /* 0x0000000314037221 */ /* 0x000fe20000000100 */
[----:B------:R-:W-:Y:S01]  /*3fc0*/  SHF.L.U32 R21, R14, 0x10, RZ ;  /* 0x000000100e157819 */ /* 0x000fe200000006ff */
[----:B------:R-:W-:Y:S01]  /*3fd0*/  FADD R11, -R20, R11 ;  /* 0x0000000b140b7221 */ /* 0x000fe20000000100 */
[----:B------:R-:W-:Y:S01]  /*3fe0*/  PRMT R12, R12, 0x7632, R12 ;  /* 0x000076320c0c7816 */ /* 0x000fe2000000000c */
[----:B------:R-:W-:Y:S01]  /*3ff0*/  FMUL R3, R3, 1.4426950216293334961 ;  /* 0x3fb8aa3b03037820 */ /* 0x000fe20000400000 */
[----:B------:R-:W-:Y:S01]  /*4000*/  PRMT R13, R13, 0x7632, R13 ;  /* 0x000076320d0d7816 */ /* 0x000fe2000000000d */
[----:B------:R-:W-:Y:S01]  /*4010*/  FMUL R10, R11, 1.4426950216293334961 ;  /* 0x3fb8aa3b0b0a7820 */ /* 0x000fe20000400000 */
[----:B------:R-:W-:Y:S01]  /*4020*/  PRMT R14, R14, 0x7632, R14 ;  /* 0x000076320e0e7816 */ /* 0x000fe2000000000e */
[C---:B------:R-:W-:Y:S01]  /*4030*/  FADD R19, -R20.reuse, R19 ;  /* 0x0000001314137221 */ /* 0x040fe20000000100 */
[----:B------:R-:W-:Y:S01]  /*4040*/  FSETP.GEU.AND P6, PT, R3, -126, PT ;  /* 0xc2fc00000300780b */ /* 0x000fe20003fce000 */
[----:B------:R-:W-:Y:S01]  /*4050*/  FADD R21, -R20, R21 ;  /* 0x0000001514157221 */ /* 0x000fe20000000100 */
[----:B------:R-:W-:Y:S01]  /*4060*/  PRMT R15, R15, 0x7632, R15 ;  /* 0x000076320f0f7816 */ /* 0x000fe2000000000f */
[----:B------:R-:W-:Y:S01]  /*4070*/  FMUL R19, R19, 1.4426950216293334961 ;  /* 0x3fb8aa3b13137820 */ /* 0x000fe20000400000 */
[----:B------:R-:W-:Y:S01]  /*4080*/  SHF.L.U32 R9, R12, 0x10, RZ ;  /* 0x000000100c097819 */ /* 0x000fe200000006ff */
[----:B------:R-:W-:Y:S01]  /*4090*/  FMUL R0, R21, 1.4426950216293334961 ;  /* 0x3fb8aa3b15007820 */ /* 0x000fe20000400000 */
[----:B------:R-:W-:-:S02]  /*40a0*/  SHF.L.U32 R13, R13, 0x10, RZ ;  /* 0x000000100d0d7819 */ /* 0x000fc400000006ff */
[----:B------:R-:W-:Y:S01]  /*40b0*/  SHF.L.U32 R11, R14, 0x10, RZ ;  /* 0x000000100e0b7819 */ /* 0x000fe200000006ff */
[C---:B------:R-:W-:Y:S01]  /*40c0*/  FADD R8, -R20.reuse, R9 ;  /* 0x0000000914087221 */ /* 0x040fe20000000100 */
[----:B------:R-:W-:Y:S01]  /*40d0*/  SHF.L.U32 R17, R15, 0x10, RZ ;  /* 0x000000100f117819 */ /* 0x000fe200000006ff */
[C---:B------:R-:W-:Y:S01]  /*40e0*/  FADD R13, -R20.reuse, R13 ;  /* 0x0000000d140d7221 */ /* 0x040fe20000000100 */
[----:B------:R-:W-:Y:S01]  /*40f0*/  FSETP.GEU.AND P5, PT, R19, -126, PT ;  /* 0xc2fc00001300780b */ /* 0x000fe20003fae000 */
        /* <DEDUP_REMOVED lines=10> */
[----:B------:R-:W-:Y:S01]  /*41a0*/  FSETP.GEU.AND P3, PT, R10, -126, PT ;  /* 0xc2fc00000a00780b */ /* 0x000fe20003f6e000 */
[----:B------:R-:W-:Y:S01]  /*41b0*/  @!P5 FMUL R19, R19, 0.5 ;  /* 0x3f0000001313d820 */ /* 0x000fe20000400000 */
[----:B------:R-:W-:Y:S02]  /*41c0*/  FSETP.GEU.AND P0, PT, R12, -126, PT ;  /* 0xc2fc00000c00780b */ /* 0x000fe40003f0e000 */
[----:B------:R-:W-:Y:S01]  /*41d0*/  FSETP.GEU.AND P4, PT, R0, -126, PT ;  /* 0xc2fc00000000780b */ /* 0x000fe20003f8e000 */
[----:B------:R-:W1:Y:S04]  /*41e0*/  MUFU.EX2 R9, R19 ;  /* 0x0000001300097308 */ /* 0x000e680000000800 */
[----:B------:R-:W-:Y:S01]  /*41f0*/  @!P2 FMUL R8, R8, 0.5 ;  /* 0x3f0000000808a820 */ /* 0x000fe20000400000 */
[----:B0-----:R-:W-:Y:S01]  /*4200*/  @!P6 FMUL R3, R3, R3 ;  /* 0x000000030303e220 */ /* 0x001fe20000400000 */
[----:B------:R-:W-:Y:S01]  /*4210*/  FSETP.GEU.AND P6, PT, R14, -126, PT ;  /* 0xc2fc00000e00780b */ /* 0x000fe20003fce000 */
[----:B------:R-:W-:Y:S01]  /*4220*/  @!P1 FMUL R13, R13, 0.5 ;  /* 0x3f0000000d0d9820 */ /* 0x000fe20000400000 */
[----:B------:R-:W-:-:S02]  /*4230*/  @!P3 FMUL R10, R10, 0.5 ;  /* 0x3f0000000a0ab820 */ /* 0x000fc40000400000 */
[----:B------:R-:W-:Y:S01]  /*4240*/  @!P0 FMUL R12, R12, 0.5 ;  /* 0x3f0000000c0c8820 */ /* 0x000fe20000400000 */
[----:B------:R0:W2:Y:S01]  /*4250*/  MUFU.EX2 R11, R8 ;  /* 0x00000008000b7308 */ /* 0x0000a20000000800 */
[----:B------:R-:W-:Y:S01]  /*4260*/  @!P4 FMUL R0, R0, 0.5 ;  /* 0x3f0000000000c820 */ /* 0x000fe20000400000 */
[----:B-1----:R-:W-:-:S06]  /*4270*/  @!P5 FMUL R9, R9, R9 ;  /* 0x000000090909d220 */ /* 0x002fcc0000400000 */
[----:B------:R-:W1:Y:S01]  /*4280*/  MUFU.EX2 R19, R10 ;  /* 0x0000000a00137308 */ /* 0x000e620000000800 */
[----:B------:R-:W-:Y:S01]  /*4290*/  @!P6 FMUL R14, R14, 0.5 ;  /* 0x3f0000000e0ee820 */ /* 0x000fe20000400000 */
[C---:B0-----:R-:W-:Y:S01]  /*42a0*/  FMUL R8, R6.reuse, R3 ;  /* 0x0000000306087220 */ /* 0x041fe20000400000 */
[----:B------:R-:W-:-:S05]  /*42b0*/  FMUL R9, R6, R9 ;  /* 0x0000000906097220 */ /* 0x000fca0000400000 */
[----:B------:R-:W0:Y:S01]  /*42c0*/  MUFU.EX2 R17, R12 ;  /* 0x0000000c00117308 */ /* 0x000e220000000800 */
[----:B--2---:R-:W-:-:S04]  /*42d0*/  @!P2 FMUL R11, R11, R11 ;  /* 0x0000000b0b0ba220 */ /* 0x004fc80000400000 */
[----:B------:R-:W-:-:S03]  /*42e0*/  FMUL R11, R6, R11 ;  /* 0x0000000b060b7220 */ /* 0x000fc60000400000 */
[----:B------:R-:W2:Y:S01]  /*42f0*/  MUFU.EX2 R21, R14 ;  /* 0x0000000e00157308 */ /* 0x000ea20000000800 */
[----:B-1----:R-:W-:Y:S01]  /*4300*/  @!P3 FMUL R19, R19, R19 ;  /* 0x000000131313b220 */ /* 0x002fe20000400000 */
[----:B------:R-:W-:-:S03]  /*4310*/  F2FP.BF16.F32.PACK_AB R8, R11, R8 ;  /* 0x000000080b08723e */ /* 0x000fc600000010ff */
[----:B------:R-:W-:-:S03]  /*4320*/  FMUL R19, R6, R19 ;  /* 0x0000001306137220 */ /* 0x000fc60000400000 */
[----:B------:R-:W1:Y:S01]  /*4330*/  MUFU.EX2 R15, R0 ;  /* 0x00000000000f7308 */ /* 0x000e620000000800 */
[----:B0-----:R-:W-:-:S04]  /*4340*/  @!P0 FMUL R17, R17, R17 ;  /* 0x0000001111118220 */ /* 0x001fc80000400000 */
[----:B------:R-:W-:Y:S01]  /*4350*/  FMUL R3, R6, R17 ;  /* 0x0000001106037220 */ /* 0x000fe20000400000 */
[----:B------:R-:W-:Y:S02]  /*4360*/  IADD3 R17, PT, PT, R7, UR9, RZ ;  /* 0x0000000907117c10 */ /* 0x000fe4000fffe0ff */
[----:B------:R-:W0:Y:S01]  /*4370*/  MUFU.EX2 R13, R13 ;  /* 0x0000000d000d7308 */ /* 0x000e220000000800 */
[----:B--2---:R-:W-:-:S04]  /*4380*/  @!P6 FMUL R21, R21, R21 ;  /* 0x000000151515e220 */ /* 0x004fc80000400000 */
[----:B------:R-:W-:Y:S01]  /*4390*/  FMUL R12, R6, R21 ;  /* 0x00000015060c7220 */ /* 0x000fe20000400000 */
[----:B-1----:R-:W-:-:S04]  /*43a0*/  @!P4 FMUL R15, R15, R15 ;  /* 0x0000000f0f0fc220 */ /* 0x002fc80000400000 */
[----:B------:R-:W-:Y:S01]  /*43b0*/  F2FP.BF16.F32.PACK_AB R11, R12, R19 ;  /* 0x000000130c0b723e */ /* 0x000fe200000010ff */
[----:B------:R-:W-:-:S04]  /*43c0*/  IMAD.WIDE.U32 R18, R7, 0x2, R4 ;  /* 0x0000000207127825 */ /* 0x000fc800078e0004 */
[----:B------:R-:W-:Y:S01]  /*43d0*/  FMUL R10, R6, R15 ;  /* 0x0000000f060a7220 */ /* 0x000fe20000400000 */
[----:B0-----:R-:W-:-:S04]  /*43e0*/  @!P1 FMUL R13, R13, R13 ;  /* 0x0000000d0d0d9220 */ /* 0x001fc80000400000 */
[----:B------:R-:W-:Y:S01]  /*43f0*/  F2FP.BF16.F32.PACK_AB R10, R3, R10 ;  /* 0x0000000a030a723e */ /* 0x000fe200000010ff */
[----:B------:R-:W-:Y:S01]  /*4400*/  FMUL R0, R6, R13 ;  /* 0x0000000d06007220 */ /* 0x000fe20000400000 */
[----:B------:R-:W-:-:S04]  /*4410*/  IMAD.WIDE.U32 R12, R17, 0x2, R22 ;  /* 0x00000002110c7825 */ /* 0x000fc800078e0016 */
[----:B------:R-:W-:-:S05]  /*4420*/  F2FP.BF16.F32.PACK_AB R9, R0, R9 ;  /* 0x000000090009723e */ /* 0x000fca00000010ff */
[----:B------:R0:W-:Y:S04]  /*4430*/  STG.E.128 desc[UR14][R18.64], R8 ;  /* 0x0000000812007986 */ /* 0x0001e8000c101d0e */
[----:B------:R-:W2:Y:S02]  /*4440*/  LDG.E.128 R12, desc[UR14][R12.64] ;  /* 0x0000000e0c0c7981 */ /* 0x000ea4000c1e1d00 */
[----:B--2---:R-:W-:Y:S02]  /*4450*/  SHF.L.U32 R3, R12, 0x10, RZ ;  /* 0x000000100c037819 */ /* 0x004fe400000006ff */
[----:B------:R-:W-:Y:S02]  /*4460*/  SHF.L.U32 R7, R13, 0x10, RZ ;  /* 0x000000100d077819 */ /* 0x000fe400000006ff */
[----:B0-----:R-:W-:Y:S01]  /*4470*/  SHF.L.U32 R9, R15, 0x10, RZ ;  /* 0x000000100f097819 */ /* 0x001fe200000006ff */
[C---:B------:R-:W-:Y:S01]  /*4480*/  FADD R3, -R20.reuse, R3 ;  /* 0x0000000314037221 */ /* 0x040fe20000000100 */
[----:B------:R-:W-:Y:S01]  /*4490*/  PRMT R13, R13, 0x7632, R13 ;  /* 0x000076320d0d7816 */ /* 0x000fe2000000000d */
[----:B------:R-:W-:Y:S01]  /*44a0*/  FADD R7, -R20, R7 ;  /* 0x0000000714077221 */ /* 0x000fe20000000100 */
[----:B------:R-:W-:Y:S01]  /*44b0*/  SHF.L.U32 R21, R14, 0x10, RZ ;  /* 0x000000100e157819 */ /* 0x000fe200000006ff */
[----:B------:R-:W-:Y:S01]  /*44c0*/  FMUL R3, R3, 1.4426950216293334961 ;  /* 0x3fb8aa3b03037820 */ /* 0x000fe20000400000 */
[----:B------:R-:W-:Y:S01]  /*44d0*/  PRMT R12, R12, 0x7632, R12 ;  /* 0x000076320c0c7816 */ /* 0x000fe2000000000c */
[----:B------:R-:W-:Y:S01]  /*44e0*/  FADD R9, -R20, R9 ;  /* 0x0000000914097221 */ /* 0x000fe20000000100 */
[----:B------:R-:W-:Y:S01]  /*44f0*/  PRMT R15, R15, 0x7632, R15 ;  /* 0x000076320f0f7816 */ /* 0x000fe2000000000f */
[----:B------:R-:W-:Y:S01]  /*4500*/  FMUL R16, R7, 1.4426950216293334961 ;  /* 0x3fb8aa3b07107820 */ /* 0x000fe20000400000 */
[----:B------:R-:W-:Y:S01]  /*4510*/  FSETP.GEU.AND P6, PT, R3, -126, PT ;  /* 0xc2fc00000300780b */ /* 0x000fe20003fce000 */
[----:B------:R-:W-:Y:S01]  /*4520*/  FMUL R10, R9, 1.4426950216293334961 ;  /* 0x3fb8aa3b090a7820 */ /* 0x000fe20000400000 */
[----:B------:R-:W-:Y:S01]  /*4530*/  PRMT R14, R14, 0x7632, R14 ;  /* 0x000076320e0e7816 */ /* 0x000fe2000000000e */
[----:B------:R-:W-:Y:S01]  /*4540*/  FADD R21, -R20, R21 ;  /* 0x0000001514157221 */ /* 0x000fe20000000100 */
[----:B------:R-:W-:-:S02]  /*4550*/  SHF.L.U32 R13, R13, 0x10, RZ ;  /* 0x000000100d0d7819 */ /* 0x000fc400000006ff */
[----:B------:R-:W-:Y:S01]  /*4560*/  SHF.L.U32 R7, R12, 0x10, RZ ;  /* 0x000000100c077819 */ /* 0x000fe200000006ff */
[----:B------:R-:W-:Y:S01]  /*4570*/  FMUL R0, R21, 1.4426950216293334961 ;  /* 0x3fb8aa3b15007820 */ /* 0x000fe20000400000 */
[----:B------:R-:W-:Y:S01]  /*4580*/  SHF.L.U32 R15, R15, 0x10, RZ ;  /* 0x000000100f0f7819 */ /* 0x000fe200000006ff */
[----:B------:R-:W-:Y:S01]  /*4590*/  FADD R13, -R20, R13 ;  /* 0x0000000d140d7221 */ /* 0x000fe20000000100 */
[----:B------:R-:W-:Y:S01]  /*45a0*/  SHF.L.U32 R9, R14, 0x10, RZ ;  /* 0x000000100e097819 */ /* 0x000fe200000006ff */
[----:B------:R-:W-:Y:S01]  /*45b0*/  FADD R8, -R20, R7 ;  /* 0x0000000714087221 */ /* 0x000fe20000000100 */
        /* <DEDUP_REMOVED lines=22> */
[----:B------:R-:W0:Y:S01]  /*4720*/  MUFU.EX2 R13, R13 ;  /* 0x0000000d000d7308 */ /* 0x000e220000000800 */
[----:B------:R-:W-:Y:S01]  /*4730*/  @!P0 FMUL R12, R12, 0.5 ;  /* 0x3f0000000c0c8820 */ /* 0x000fe20000400000 */
[----:B-1----:R-:W-:-:S06]  /*4740*/  @!P4 FMUL R11, R11, R11 ;  /* 0x0000000b0b0bc220 */ /* 0x002fcc0000400000 */
[----:B------:R1:W2:Y:S01]  /*4750*/  MUFU.EX2 R19, R10 ;  /* 0x0000000a00137308 */ /* 0x0002a20000000800 */
[----:B------:R-:W-:-:S07]  /*4760*/  @!P6 FMUL R14, R14, 0.5 ;  /* 0x3f0000000e0ee820 */ /* 0x000fce0000400000 */
[----:B------:R3:W4:Y:S01]  /*4770*/  MUFU.EX2 R9, R8 ;  /* 0x0000000800097308 */ /* 0x0007220000000800 */
[----:B0-----:R-:W-:Y:S01]  /*4780*/  @!P1 FMUL R13, R13, R13 ;  /* 0x0000000d0d0d9220 */ /* 0x001fe20000400000 */
[----:B-1----:R-:W-:-:S03]  /*4790*/  FMUL R10, R6, R11 ;  /* 0x0000000b060a7220 */ /* 0x002fc60000400000 */
[----:B------:R-:W-:-:S03]  /*47a0*/  FMUL R0, R6, R13 ;  /* 0x0000000d06007220 */ /* 0x000fc60000400000 */
[----:B------:R-:W0:Y:S01]  /*47b0*/  MUFU.EX2 R21, R14 ;  /* 0x0000000e00157308 */ /* 0x000e220000000800 */
[----:B--2---:R-:W-:Y:S01]  /*47c0*/  @!P3 FMUL R19, R19, R19 ;  /* 0x000000131313b220 */ /* 0x004fe20000400000 */
[C---:B---3--:R-:W-:Y:S01]  /*47d0*/  FMUL R8, R6.reuse, R3 ;  /* 0x0000000306087220 */ /* 0x048fe20000400000 */
[----:B------:R-:W-:Y:S02]  /*47e0*/  IADD3 R3, PT, PT, R17, UR9, RZ ;  /* 0x0000000911037c10 */ /* 0x000fe4000fffe0ff */
[----:B------:R-:W-:-:S03]  /*47f0*/  FMUL R11, R6, R19 ;  /* 0x00000013060b7220 */ /* 0x000fc60000400000 */
[----:B------:R1:W2:Y:S01]  /*4800*/  MUFU.EX2 R7, R16 ;  /* 0x0000001000077308 */ /* 0x0002a20000000800 */
[----:B----4-:R-:W-:-:S04]  /*4810*/  @!P2 FMUL R9, R9, R9 ;  /* 0x000000090909a220 */ /* 0x010fc80000400000 */
[----:B------:R-:W-:-:S03]  /*4820*/  FMUL R9, R6, R9 ;  /* 0x0000000906097220 */ /* 0x000fc60000400000 */
[----:B------:R3:W4:Y:S01]  /*4830*/  MUFU.EX2 R15, R12 ;  /* 0x0000000c000f7308 */ /* 0x0007220000000800 */
[----:B0-----:R-:W-:Y:S01]  /*4840*/  @!P6 FMUL R21, R21, R21 ;  /* 0x000000151515e220 */ /* 0x001fe20000400000 */
[----:B------:R-:W-:Y:S01]  /*4850*/  F2FP.BF16.F32.PACK_AB R8, R9, R8 ;  /* 0x000000080908723e */ /* 0x000fe200000010ff */
[----:B-1----:R-:W-:-:S04]  /*4860*/  IMAD.WIDE.U32 R16, R17, 0x2, R4 ;  /* 0x0000000211107825 */ /* 0x002fc800078e0004 */
[----:B--2---:R-:W-:Y:S01]  /*4870*/  @!P5 FMUL R7, R7, R7 ;  /* 0x000000070707d220 */ /* 0x004fe20000400000 */
[----:B---3--:R-:W-:-:S03]  /*4880*/  FMUL R12, R6, R21 ;  /* 0x00000015060c7220 */ /* 0x008fc60000400000 */
[----:B------:R-:W-:Y:S02]  /*4890*/  FMUL R7, R6, R7 ;  /* 0x0000000706077220 */ /* 0x000fe40000400000 */
[----:B------:R-:W-:Y:S01]  /*48a0*/  F2FP.BF16.F32.PACK_AB R11, R12, R11 ;  /* 0x0000000b0c0b723e */ /* 0x000fe200000010ff */
[----:B------:R-:W-:-:S04]  /*48b0*/  IMAD.WIDE.U32 R12, R3, 0x2, R22 ;  /* 0x00000002030c7825 */ /* 0x000fc800078e0016 */
[----:B----4-:R-:W-:Y:S01]  /*48c0*/  @!P0 FMUL R15, R15, R15 ;  /* 0x0000000f0f0f8220 */ /* 0x010fe20000400000 */
[----:B------:R-:W-:-:S03]  /*48d0*/  F2FP.BF16.F32.PACK_AB R9, R0, R7 ;  /* 0x000000070009723e */ /* 0x000fc600000010ff */
[----:B------:R-:W-:-:S05]  /*48e0*/  FMUL R15, R6, R15 ;  /* 0x0000000f060f7220 */ /* 0x000fca0000400000 */
[----:B------:R-:W-:-:S05]  /*48f0*/  F2FP.BF16.F32.PACK_AB R10, R15, R10 ;  /* 0x0000000a0f0a723e */ /* 0x000fca00000010ff */
[----:B------:R0:W-:Y:S04]  /*4900*/  STG.E.128 desc[UR14][R16.64], R8 ;  /* 0x0000000810007986 */ /* 0x0001e8000c101d0e */
[----:B------:R-:W2:Y:S02]  /*4910*/  LDG.E.128 R12, desc[UR14][R12.64] ;  /* 0x0000000e0c0c7981 */ /* 0x000ea4000c1e1d00 */
[----:B--2---:R-:W-:Y:S02]  /*4920*/  SHF.L.U32 R7, R12, 0x10, RZ ;  /* 0x000000100c077819 */ /* 0x004fe400000006ff */
[----:B0-----:R-:W-:Y:S02]  /*4930*/  SHF.L.U32 R11, R15, 0x10, RZ ;  /* 0x000000100f0b7819 */ /* 0x001fe400000006ff */
[C---:B------:R-:W-:Y:S01]  /*4940*/  SHF.L.U32 R19, R13.reuse, 0x10, RZ ;  /* 0x000000100d137819 */ /* 0x040fe200000006ff */
[----:B------:R-:W-:Y:S01]  /*4950*/  FADD R7, -R20, R7 ;  /* 0x0000000714077221 */ /* 0x000fe20000000100 */
[----:B------:R-:W-:Y:S01]  /*4960*/  PRMT R12, R12, 0x7632, R12 ;  /* 0x000076320c0c7816 */ /* 0x000fe2000000000c */
[----:B------:R-:W-:Y:S01]  /*4970*/  FADD R11, -R20, R11 ;  /* 0x0000000b140b7221 */ /* 0x000fe20000000100 */
[----:B------:R-:W-:Y:S01]  /*4980*/  PRMT R13, R13, 0x7632, R13 ;  /* 0x000076320d0d7816 */ /* 0x000fe2000000000d */
[----:B------:R-:W-:Y:S01]  /*4990*/  FMUL R7, R7, 1.4426950216293334961 ;  /* 0x3fb8aa3b07077820 */ /* 0x000fe20000400000 */
[----:B------:R-:W-:Y:S01]  /*49a0*/  SHF.L.U32 R21, R14, 0x10, RZ ;  /* 0x000000100e157819 */ /* 0x000fe200000006ff */
        /* <DEDUP_REMOVED lines=11> */
[----:B------:R-:W-:Y:S01]  /*4a60*/  FADD R8, -R20, R9 ;  /* 0x0000000914087221 */ /* 0x000fe20000000100 */
        /* <DEDUP_REMOVED lines=39> */
[----:B0-----:R-:W-:-:S07]  /*4ce0*/  @!P6 FMUL R21, R21, R21 ;  /* 0x000000151515e220 */ /* 0x001fce0000400000 */
[----:B------:R0:W3:Y:S01]  /*4cf0*/  MUFU.EX2 R17, R12 ;  /* 0x0000000c00117308 */ /* 0x0000e20000000800 */
[----:B--2---:R-:W-:-:S04]  /*4d00*/  @!P4 FMUL R15, R15, R15 ;  /* 0x0000000f0f0fc220 */ /* 0x004fc80000400000 */
[C---:B------:R-:W-:Y:S01]  /*4d10*/  FMUL R10, R6.reuse, R15 ;  /* 0x0000000f060a7220 */ /* 0x040fe20000400000 */
[----:B-1----:R-:W-:Y:S01]  /*4d20*/  @!P1 FMUL R13, R13, R13 ;  /* 0x0000000d0d0d9220 */ /* 0x002fe20000400000 */
[----:B0-----:R-:W-:-:S03]  /*4d30*/  FMUL R12, R6, R21 ;  /* 0x00000015060c7220 */ /* 0x001fc60000400000 */
[----:B------:R-:W-:Y:S02]  /*4d40*/  FMUL R0, R6, R13 ;  /* 0x0000000d06007220 */ /* 0x000fe40000400000 */
[----:B------:R-:W-:Y:S01]  /*4d50*/  F2FP.BF16.F32.PACK_AB R11, R12, R19 ;  /* 0x000000130c0b723e */ /* 0x000fe200000010ff */
[----:B------:R-:W-:-:S04]  /*4d60*/  IMAD.WIDE.U32 R12, R3, 0x2, R4 ;  /* 0x00000002030c7825 */ /* 0x000fc800078e0004 */
[----:B---3--:R-:W-:Y:S01]  /*4d70*/  @!P0 FMUL R17, R17, R17 ;  /* 0x0000001111118220 */ /* 0x008fe20000400000 */
[----:B------:R-:W-:Y:S02]  /*4d80*/  F2FP.BF16.F32.PACK_AB R9, R0, R9 ;  /* 0x000000090009723e */ /* 0x000fe400000010ff */
[----:B------:R-:W-:Y:S01]  /*4d90*/  IADD3 R3, PT, PT, R3, UR9, RZ ;  /* 0x0000000903037c10 */ /* 0x000fe2000fffe0ff */
[----:B------:R-:W-:-:S03]  /*4da0*/  FMUL R17, R6, R17 ;  /* 0x0000001106117220 */ /* 0x000fc60000400000 */
[----:B------:R-:W-:Y:S02]  /*4db0*/  IADD3 R0, PT, PT, R3, 0x7, RZ ;  /* 0x0000000703007810 */ /* 0x000fe40007ffe0ff */
[----:B------:R-:W-:Y:S02]  /*4dc0*/  F2FP.BF16.F32.PACK_AB R10, R17, R10 ;  /* 0x0000000a110a723e */ /* 0x000fe400000010ff */
[----:B------:R-:W-:-:S03]  /*4dd0*/  ISETP.GE.AND P0, PT, R0, UR19, PT ;  /* 0x0000001300007c0c */ /* 0x000fc6000bf06270 */
[----:B------:R3:W-:Y:S10]  /*4de0*/  STG.E.128 desc[UR14][R12.64], R8 ;  /* 0x000000080c007986 */ /* 0x0007f4000c101d0e */
[----:B------:R-:W-:Y:S05]  /*4df0*/  @!P0 BRA `(.L_x_38) ;  /* 0xffffffec00248947 */ /* 0x000fea000383ffff */
.L_x_34:
[----:B------:R-:W-:Y:S05]  /*4e00*/  BSYNC.RECONVERGENT B0 ;  /* 0x0000000000007941 */ /* 0x000fea0003800200 */
.L_x_33:
[----:B------:R-:W-:-:S13]  /*4e10*/  ISETP.GE.AND P0, PT, R2, UR19, PT ;  /* 0x0000001302007c0c */ /* 0x000fda000bf06270 */
[----:B------:R-:W-:Y:S05]  /*4e20*/  @P0 EXIT ;  /* 0x000000000000094d */ /* 0x000fea0003800000 */
.L_x_39:
[----:B-1-3--:R-:W-:-:S06]  /*4e30*/  IMAD.WIDE R8, R2, 0x2, R22 ;  /* 0x0000000202087825 */ /* 0x00afcc00078e0216 */
[----:B------:R-:W3:Y:S01]  /*4e40*/  LDG.E.U16 R8, desc[UR14][R8.64] ;  /* 0x0000000e08087981 */ /* 0x000ee2000c1e1500 */
[C---:B----4-:R-:W-:Y:S01]  /*4e50*/  IMAD.WIDE R10, R2.reuse, 0x2, R4 ;  /* 0x00000002020a7825 */ /* 0x050fe200078e0204 */
[----:B------:R-:W-:Y:S02]  /*4e60*/  IADD3 R2, PT, PT, R2, UR18, RZ ;  /* 0x0000001202027c10 */ /* 0x000fe4000fffe0ff */
[----:B---3--:R-:W-:-:S05]  /*4e70*/  SHF.L.U32 R3, R8, 0x10, RZ ;  /* 0x0000001008037819 */ /* 0x008fca00000006ff */
[----:B0-----:R-:W-:-:S04]  /*4e80*/  FADD R3, -R20, R3 ;  /* 0x0000000314037221 */ /* 0x001fc80000000100 */
[----:B------:R-:W-:-:S05]  /*4e90*/  FMUL R3, R3, 1.4426950216293334961 ;  /* 0x3fb8aa3b03037820 */ /* 0x000fca0000400000 */
[----:B------:R-:W-:-:S13]  /*4ea0*/  FSETP.GEU.AND P0, PT, R3, -126, PT ;  /* 0xc2fc00000300780b */ /* 0x000fda0003f0e000 */
[----:B------:R-:W-:-:S04]  /*4eb0*/  @!P0 FMUL R3, R3, 0.5 ;  /* 0x3f00000003038820 */ /* 0x000fc80000400000 */
[----:B------:R-:W0:Y:S02]  /*4ec0*/  MUFU.EX2 R7, R3 ;  /* 0x0000000300077308 */ /* 0x000e240000000800 */
[----:B0-----:R-:W-:Y:S01]  /*4ed0*/  @!P0 FMUL R7, R7, R7 ;  /* 0x0000000707078220 */ /* 0x001fe20000400000 */
[----:B------:R-:W-:-:S03]  /*4ee0*/  ISETP.GE.AND P0, PT, R2, UR19, PT ;  /* 0x0000001302007c0c */ /* 0x000fc6000bf06270 */
[----:B------:R-:W-:-:S05]  /*4ef0*/  FMUL R7, R6, R7 ;  /* 0x0000000706077220 */ /* 0x000fca0000400000 */
[----:B------:R-:W-:-:S05]  /*4f00*/  F2FP.BF16.F32.PACK_AB R7, RZ, R7 ;  /* 0x00000007ff07723e */ /* 0x000fca00000010ff */
[----:B------:R4:W-:Y:S01]  /*4f10*/  STG.E.U16 desc[UR14][R10.64], R7 ;  /* 0x000000070a007986 */ /* 0x0009e2000c10150e */
[----:B------:R-:W-:Y:S05]  /*4f20*/  @!P0 BRA `(.L_x_39) ;  /* 0xfffffffc00c08947 */ /* 0x000fea000383ffff */
[----:B------:R-:W-:Y:S05]  /*4f30*/  EXIT ;  /* 0x000000000000794d */ /* 0x000fea0003800000 */
.L_x_40:
[----:B------:R-:W-:-:S00]  /*4f40*/  BRA `(.L_x_40) ;  /* 0xfffffffc00fc7947 */ /* 0x000fc0000383ffff */
[----:B------:R-:W-:-:S00]  /*4f50*/  NOP ;  /* 0x0000000000007918 */ /* 0x000fc00000000000 */
        /* <DEDUP_REMOVED lines=10> */
.L_x_41:


//--------------------- .nv.shared._Z19softmax_kernel_bf16PK13__nv_bfloat16PS_ii --------------------------
	.section	.nv.shared._Z19softmax_kernel_bf16PK13__nv_bfloat16PS_ii,"aw",@nobits
	.sectionflags	@""
	.align	4
.nv.shared._Z19softmax_kernel_bf16PK13__nv_bfloat16PS_ii:
	.zero		1152


//--------------------- .nv.shared.reserved.0     --------------------------
	.section	.nv.shared.reserved.0,"aw",@nobits
	.weak		__nv_reservedSMEM_offset_0_alias
	.size		__nv_reservedSMEM_offset_0_alias, 0, 64
	.other		__nv_reservedSMEM_offset_0_alias,@"STO_CUDA_RESERVED_SHARED STV_DEFAULT"
__nv_reservedSMEM_offset_0_alias:
	.zero		0
	.zero		64


//--------------------- .nv.constant0._Z19softmax_kernel_bf16PK13__nv_bfloat16PS_ii --------------------------
	.section	.nv.constant0._Z19softmax_kernel_bf16PK13__nv_bfloat16PS_ii,"a",@progbits
	.sectionflags	@""
	.align	4
.nv.constant0._Z19softmax_kernel_bf16PK13__nv_bfloat16PS_ii:
	.zero		920


//--------------------- SYMBOLS --------------------------

	.type		.nv.reservedSmem.offset0,@object
	.size		.nv.reservedSmem.offset0,0x4
	.type		.nv.reservedSmem.cap,@object
	.size		.nv.reservedSmem.cap,0x4
